	.target	sm_90a

	.elftype	@"ET_EXEC"


//--------------------- .note.nv.tkinfo           --------------------------
	.section	.note.nv.tkinfo,"",@"SHT_NOTE"
	.sectionflags	@"SHF_NOTE_NV_TKINFO"
	.tkinfo
        /*0018*/ 	.word	0x00000002
        /*0030*/ 	.string	""
        /*0030*/ 	.string	"ptxas"
        /*0030*/ 	.string	"Cuda compilation tools, release 13.0, V13.0.88"
        /*0030*/ 	.string	"Build cuda_13.0.r13.0/compiler.36424714_0"
        /*0030*/ 	.string	"-arch sm_90a -m 64 "



//--------------------- .note.nv.cuinfo           --------------------------
	.section	.note.nv.cuinfo,"",@"SHT_NOTE"
	.sectionflags	@"SHF_NOTE_NV_CUINFO"
        /*0018*/ 	.short	0x0002
        /*001a*/ 	.short	0x005a
        /*001c*/ 	.short	0x0082
	.zero		2


//--------------------- .nv.info                  --------------------------
	.section	.nv.info,"",@"SHT_CUDA_INFO"
	.align	4


	//----- nvinfo : EIATTR_REGCOUNT
	.align		4
        /*0000*/ 	.byte	0x04, 0x2f
        /*0002*/ 	.short	(.L_15 - .L_14)
	.align		4
.L_14:
        /*0004*/ 	.word	index@(_ZN7cutlass13device_kernelINS_4gemm6kernel13GemmUniversalIN4cute5tupleIJiiiiEEENS1_10collective13CollectiveMmaINS1_34MainloopSm90TmaGmmaWarpSpecializedILi14ENS5_IJNS4_1CILi2EEENSA_ILi1EEESC_EEENS1_35KernelTmaWarpSpecializedCooperativeEEENS5_IJNSA_ILi384EEENSA_ILi128EEENSA_ILi32EEEEEEaNS5_IJlSC_lEEEaSK_NS4_8TiledMMAINS4_8MMA_AtomIJNS4_4SM904GMMA27MMA_64x128x32_S32S8S8_SS_TNEEEENS4_6LayoutISD_NS5_IJSC_NSA_ILi0EEESS_EEEEENS5_IJNS4_10UnderscoreESV_SV_EEEEENS4_13SM90_TMA_LOADENS4_14ComposedLayoutINS4_7SwizzleILi1ELi4ELi3EEENS4_18smem_ptr_flag_bitsILi8EEENSR_INS5_IJNSA_ILi8EEESI_EEENS5_IJSI_SC_EEEEEEEvNS4_8identityENS4_23SM90_TMA_LOAD_MULTICASTES18_vS19_EENS_8epilogue10collective6detail29Sm90TmaWarpSpecializedAdapterINS1D_15DefaultEpilogueIaSK_SK_NS1C_6thread17LinearCombinationIaLi1EiiLNS1H_9ScaleType4KindE0ELNS_15FloatRoundStyleE2EaEENS1_15EpilogueDefaultEEEEEvvEEEEvNT_6ParamsE)
        /*0008*/ 	.word	0x000000a8


	//----- nvinfo : EIATTR_FRAME_SIZE
	.align		4
.L_15:
        /*000c*/ 	.byte	0x04, 0x11
        /*000e*/ 	.short	(.L_17 - .L_16)
	.align		4
.L_16:
        /*0010*/ 	.word	index@(_ZN7cutlass13device_kernelINS_4gemm6kernel13GemmUniversalIN4cute5tupleIJiiiiEEENS1_10collective13CollectiveMmaINS1_34MainloopSm90TmaGmmaWarpSpecializedILi14ENS5_IJNS4_1CILi2EEENSA_ILi1EEESC_EEENS1_35KernelTmaWarpSpecializedCooperativeEEENS5_IJNSA_ILi384EEENSA_ILi128EEENSA_ILi32EEEEEEaNS5_IJlSC_lEEEaSK_NS4_8TiledMMAINS4_8MMA_AtomIJNS4_4SM904GMMA27MMA_64x128x32_S32S8S8_SS_TNEEEENS4_6LayoutISD_NS5_IJSC_NSA_ILi0EEESS_EEEEENS5_IJNS4_10UnderscoreESV_SV_EEEEENS4_13SM90_TMA_LOADENS4_14ComposedLayoutINS4_7SwizzleILi1ELi4ELi3EEENS4_18smem_ptr_flag_bitsILi8EEENSR_INS5_IJNSA_ILi8EEESI_EEENS5_IJSI_SC_EEEEEEEvNS4_8identityENS4_23SM90_TMA_LOAD_MULTICASTES18_vS19_EENS_8epilogue10collective6detail29Sm90TmaWarpSpecializedAdapterINS1D_15DefaultEpilogueIaSK_SK_NS1C_6thread17LinearCombinationIaLi1EiiLNS1H_9ScaleType4KindE0ELNS_15FloatRoundStyleE2EaEENS1_15EpilogueDefaultEEEEEvvEEEEvNT_6ParamsE)
        /*0014*/ 	.word	0x00000000


	//----- nvinfo : EIATTR_MIN_STACK_SIZE
	.align		4
.L_17:
        /*0018*/ 	.byte	0x04, 0x12
        /*001a*/ 	.short	(.L_19 - .L_18)
	.align		4
.L_18:
        /*001c*/ 	.word	index@(_ZN7cutlass13device_kernelINS_4gemm6kernel13GemmUniversalIN4cute5tupleIJiiiiEEENS1_10collective13CollectiveMmaINS1_34MainloopSm90TmaGmmaWarpSpecializedILi14ENS5_IJNS4_1CILi2EEENSA_ILi1EEESC_EEENS1_35KernelTmaWarpSpecializedCooperativeEEENS5_IJNSA_ILi384EEENSA_ILi128EEENSA_ILi32EEEEEEaNS5_IJlSC_lEEEaSK_NS4_8TiledMMAINS4_8MMA_AtomIJNS4_4SM904GMMA27MMA_64x128x32_S32S8S8_SS_TNEEEENS4_6LayoutISD_NS5_IJSC_NSA_ILi0EEESS_EEEEENS5_IJNS4_10UnderscoreESV_SV_EEEEENS4_13SM90_TMA_LOADENS4_14ComposedLayoutINS4_7SwizzleILi1ELi4ELi3EEENS4_18smem_ptr_flag_bitsILi8EEENSR_INS5_IJNSA_ILi8EEESI_EEENS5_IJSI_SC_EEEEEEEvNS4_8identityENS4_23SM90_TMA_LOAD_MULTICASTES18_vS19_EENS_8epilogue10collective6detail29Sm90TmaWarpSpecializedAdapterINS1D_15DefaultEpilogueIaSK_SK_NS1C_6thread17LinearCombinationIaLi1EiiLNS1H_9ScaleType4KindE0ELNS_15FloatRoundStyleE2EaEENS1_15EpilogueDefaultEEEEEvvEEEEvNT_6ParamsE)
        /*0020*/ 	.word	0x00000000
.L_19:


//--------------------- .nv.compat                --------------------------
	.section	.nv.compat,"",@"SHT_CUDA_COMPAT_INFO"
	.align	4
        /*0000*/ 	.byte	0x02, 0x09, 0x01, 0x00, 0x02, 0x02, 0x04, 0x00, 0x02, 0x05, 0x05, 0x00, 0x03, 0x07, 0x01, 0x01
        /*0010*/ 	.byte	0x02, 0x03, 0x01, 0x00, 0x02, 0x06, 0x01, 0x00, 0x04, 0x0b, 0x08, 0x00, 0x00, 0x00, 0x00, 0x00
        /*0020*/ 	.byte	0x00, 0x00, 0x00, 0x00


//--------------------- .nv.info._ZN7cutlass13device_kernelINS_4gemm6kernel13GemmUniversalIN4cute5tupleIJiiiiEEENS1_10collective13CollectiveMmaINS1_34MainloopSm90TmaGmmaWarpSpecializedILi14ENS5_IJNS4_1CILi2EEENSA_ILi1EEESC_EEENS1_35KernelTmaWarpSpecializedCooperativeEEENS5_IJNSA_ILi384EEENSA_ILi128EEENSA_ILi32EEEEEEaNS5_IJlSC_lEEEaSK_NS4_8TiledMMAINS4_8MMA_AtomIJNS4_4SM904GMMA27MMA_64x128x32_S32S8S8_SS_TNEEEENS4_6LayoutISD_NS5_IJSC_NSA_ILi0EEESS_EEEEENS5_IJNS4_10UnderscoreESV_SV_EEEEENS4_13SM90_TMA_LOADENS4_14ComposedLayoutINS4_7SwizzleILi1ELi4ELi3EEENS4_18smem_ptr_flag_bitsILi8EEENSR_INS5_IJNSA_ILi8EEESI_EEENS5_IJSI_SC_EEEEEEEvNS4_8identityENS4_23SM90_TMA_LOAD_MULTICASTES18_vS19_EENS_8epilogue10collective6detail29Sm90TmaWarpSpecializedAdapterINS1D_15DefaultEpilogueIaSK_SK_NS1C_6thread17LinearCombinationIaLi1EiiLNS1H_9ScaleType4KindE0ELNS_15FloatRoundStyleE2EaEENS1_15EpilogueDefaultEEEEEvvEEEEvNT_6ParamsE --------------------------
	.section	.nv.info._ZN7cutlass13device_kernelINS_4gemm6kernel13GemmUniversalIN4cute5tupleIJiiiiEEENS1_10collective13CollectiveMmaINS1_34MainloopSm90TmaGmmaWarpSpecializedILi14ENS5_IJNS4_1CILi2EEENSA_ILi1EEESC_EEENS1_35KernelTmaWarpSpecializedCooperativeEEENS5_IJNSA_ILi384EEENSA_ILi128EEENSA_ILi32EEEEEEaNS5_IJlSC_lEEEaSK_NS4_8TiledMMAINS4_8MMA_AtomIJNS4_4SM904GMMA27MMA_64x128x32_S32S8S8_SS_TNEEEENS4_6LayoutISD_NS5_IJSC_NSA_ILi0EEESS_EEEEENS5_IJNS4_10UnderscoreESV_SV_EEEEENS4_13SM90_TMA_LOADENS4_14ComposedLayoutINS4_7SwizzleILi1ELi4ELi3EEENS4_18smem_ptr_flag_bitsILi8EEENSR_INS5_IJNSA_ILi8EEESI_EEENS5_IJSI_SC_EEEEEEEvNS4_8identityENS4_23SM90_TMA_LOAD_MULTICASTES18_vS19_EENS_8epilogue10collective6detail29Sm90TmaWarpSpecializedAdapterINS1D_15DefaultEpilogueIaSK_SK_NS1C_6thread17LinearCombinationIaLi1EiiLNS1H_9ScaleType4KindE0ELNS_15FloatRoundStyleE2EaEENS1_15EpilogueDefaultEEEEEvvEEEEvNT_6ParamsE,"",@"SHT_CUDA_INFO"
	.sectionflags	@""
	.align	4


	//----- nvinfo : EIATTR_CUDA_API_VERSION
	.align		4
        /*0000*/ 	.byte	0x04, 0x37
        /*0002*/ 	.short	(.L_21 - .L_20)
.L_20:
        /*0004*/ 	.word	0x00000082


	//----- nvinfo : EIATTR_KPARAM_INFO
	.align		4
.L_21:
        /*0008*/ 	.byte	0x04, 0x17
        /*000a*/ 	.short	(.L_23 - .L_22)
.L_22:
        /*000c*/ 	.word	0x00000000
        /*0010*/ 	.short	0x0000
        /*0012*/ 	.short	0x0070
        /*0014*/ 	.byte	0x00, 0xf0, 0x01, 0x10


	//----- nvinfo : EIATTR_SPARSE_MMA_MASK
	.align		4
.L_23:
        /*0018*/ 	.byte	0x03, 0x50
        /*001a*/ 	.short	0x0000


	//----- nvinfo : EIATTR_MAXREG_COUNT
	.align		4
        /*001c*/ 	.byte	0x03, 0x1b
        /*001e*/ 	.short	0x00a8


	//----- nvinfo : EIATTR_NUM_BARRIERS
	.align		4
        /*0020*/ 	.byte	0x02, 0x4c
        /*0022*/ 	.byte	0x01
	.zero		1


	//----- nvinfo : EIATTR_EXTERNS
	.align		4
        /*0024*/ 	.byte	0x04, 0x0f
        /*0026*/ 	.short	(.L_25 - .L_24)


	//   ....[0]....
	.align		4
.L_24:
        /*0028*/ 	.word	index@(__assertfail)


	//----- nvinfo : EIATTR_MERCURY_ISA_VERSION
	.align		4
.L_25:
        /*002c*/ 	.byte	0x03, 0x5f
        /*002e*/ 	.short	0x0101


	//----- nvinfo : EIATTR_INT_WARP_WIDE_INSTR_OFFSETS
	.align		4
        /*0030*/ 	.byte	0x04, 0x31
        /*0032*/ 	.short	(.L_27 - .L_26)


	//   ....[0]....
.L_26:
        /*0034*/ 	.word	0x000006c0


	//   ....[1]....
        /*0038*/ 	.word	0x000006e0


	//   ....[2]....
        /*003c*/ 	.word	0x00000870


	//----- nvinfo : EIATTR_COOP_GROUP_MASK_REGIDS
	.align		4
.L_27:
        /*0040*/ 	.byte	0x04, 0x29
        /*0042*/ 	.short	(.L_29 - .L_28)


	//   ....[0]....
.L_28:
        /*0044*/ 	.word	0xffffffff


	//   ....[1]....
        /*0048*/ 	.word	0xffffffff


	//   ....[2]....
        /*004c*/ 	.word	0xffffffff


	//   ....[3]....
        /*0050*/ 	.word	0xffffffff


	//   ....[4]....
        /*0054*/ 	.word	0xffffffff


	//   ....[5]....
        /*0058*/ 	.word	0xffffffff


	//----- nvinfo : EIATTR_COOP_GROUP_INSTR_OFFSETS
	.align		4
.L_29:
        /*005c*/ 	.byte	0x04, 0x28
        /*005e*/ 	.short	(.L_31 - .L_30)


	//   ....[0]....
.L_30:
        /*0060*/ 	.word	0x00000060


	//   ....[1]....
        /*0064*/ 	.word	0x00000070


	//   ....[2]....
        /*0068*/ 	.word	0x00000190


	//   ....[3]....
        /*006c*/ 	.word	0x00000530


	//   ....[4]....
        /*0070*/ 	.word	0x000009a0


	//   ....[5]....
        /*0074*/ 	.word	0x00001590


	//----- nvinfo : EIATTR_REG_RECONFIG
	.align		4
.L_31:
        /*0078*/ 	.byte	0x01, 0x54
	.zero		2


	//----- nvinfo : EIATTR_SYSCALL_OFFSETS
	.align		4
        /*007c*/ 	.byte	0x04, 0x46
        /*007e*/ 	.short	(.L_33 - .L_32)


	//   ....[0]....
.L_32:
        /*0080*/ 	.word	0x00001750


	//----- nvinfo : EIATTR_MBARRIER_INSTR_OFFSETS
	.align		4
.L_33:
        /*0084*/ 	.byte	0x04, 0x39
        /*0086*/ 	.short	(.L_35 - .L_34)


	//   ....[0]....
.L_34:
        /*0088*/ 	.word	0x00000330
        /*008c*/ 	.word	0x000000ff
        /*0090*/ 	.word	0x00000000
        /*0094*/ 	.short	0x0100
        /*0096*/ 	.byte	0x08
	.zero		1


	//   ....[1]....
        /*0098*/ 	.word	0x00000340
        /*009c*/ 	.word	0x000000ff
        /*00a0*/ 	.word	0x00000070
        /*00a4*/ 	.short	0x0100
        /*00a6*/ 	.byte	0x08
	.zero		1


	//   ....[2]....
        /*00a8*/ 	.word	0x00000350
        /*00ac*/ 	.word	0x000000ff
        /*00b0*/ 	.word	0x00000008
        /*00b4*/ 	.short	0x0100
        /*00b6*/ 	.byte	0x08
	.zero		1


	//   ....[3]....
        /*00b8*/ 	.word	0x00000360
        /*00bc*/ 	.word	0x000000ff
        /*00c0*/ 	.word	0x00000078
        /*00c4*/ 	.short	0x0100
        /*00c6*/ 	.byte	0x08
	.zero		1


	//   ....[4]....
        /*00c8*/ 	.word	0x00000370
        /*00cc*/ 	.word	0x000000ff
        /*00d0*/ 	.word	0x00000010
        /*00d4*/ 	.short	0x0100
        /*00d6*/ 	.byte	0x08
	.zero		1


	//   ....[5]....
        /*00d8*/ 	.word	0x00000380
        /*00dc*/ 	.word	0x000000ff
        /*00e0*/ 	.word	0x00000080
        /*00e4*/ 	.short	0x0100
        /*00e6*/ 	.byte	0x08
	.zero		1


	//   ....[6]....
        /*00e8*/ 	.word	0x00000390
        /*00ec*/ 	.word	0x000000ff
        /*00f0*/ 	.word	0x00000018
        /*00f4*/ 	.short	0x0100
        /*00f6*/ 	.byte	0x08
	.zero		1


	//   ....[7]....
        /*00f8*/ 	.word	0x000003a0
        /*00fc*/ 	.word	0x000000ff
        /*0100*/ 	.word	0x00000088
        /*0104*/ 	.short	0x0100
        /*0106*/ 	.byte	0x08
	.zero		1


	//   ....[8]....
        /*0108*/ 	.word	0x000003b0
        /*010c*/ 	.word	0x000000ff
        /*0110*/ 	.word	0x00000020
        /*0114*/ 	.short	0x0100
        /*0116*/ 	.byte	0x08
	.zero		1


	//   ....[9]....
        /*0118*/ 	.word	0x000003c0
        /*011c*/ 	.word	0x000000ff
        /*0120*/ 	.word	0x00000090
        /*0124*/ 	.short	0x0100
        /*0126*/ 	.byte	0x08
	.zero		1


	//   ....[10]....
        /*0128*/ 	.word	0x000003d0
        /*012c*/ 	.word	0x000000ff
        /*0130*/ 	.word	0x00000028
        /*0134*/ 	.short	0x0100
        /*0136*/ 	.byte	0x08
	.zero		1


	//   ....[11]....
        /*0138*/ 	.word	0x000003e0
        /*013c*/ 	.word	0x000000ff
        /*0140*/ 	.word	0x00000098
        /*0144*/ 	.short	0x0100
        /*0146*/ 	.byte	0x08
	.zero		1


	//   ....[12]....
        /*0148*/ 	.word	0x000003f0
        /*014c*/ 	.word	0x000000ff
        /*0150*/ 	.word	0x00000030
        /*0154*/ 	.short	0x0100
        /*0156*/ 	.byte	0x08
	.zero		1


	//   ....[13]....
        /*0158*/ 	.word	0x00000400
        /*015c*/ 	.word	0x000000ff
        /*0160*/ 	.word	0x000000a0
        /*0164*/ 	.short	0x0100
        /*0166*/ 	.byte	0x08
	.zero		1


	//   ....[14]....
        /*0168*/ 	.word	0x00000410
        /*016c*/ 	.word	0x000000ff
        /*0170*/ 	.word	0x00000038
        /*0174*/ 	.short	0x0100
        /*0176*/ 	.byte	0x08
	.zero		1


	//   ....[15]....
        /*0178*/ 	.word	0x00000420
        /*017c*/ 	.word	0x000000ff
        /*0180*/ 	.word	0x000000a8
        /*0184*/ 	.short	0x0100
        /*0186*/ 	.byte	0x08
	.zero		1


	//   ....[16]....
        /*0188*/ 	.word	0x00000430
        /*018c*/ 	.word	0x000000ff
        /*0190*/ 	.word	0x00000040
        /*0194*/ 	.short	0x0100
        /*0196*/ 	.byte	0x08
	.zero		1


	//   ....[17]....
        /*0198*/ 	.word	0x00000440
        /*019c*/ 	.word	0x000000ff
        /*01a0*/ 	.word	0x000000b0
        /*01a4*/ 	.short	0x0100
        /*01a6*/ 	.byte	0x08
	.zero		1


	//   ....[18]....
        /*01a8*/ 	.word	0x00000450
        /*01ac*/ 	.word	0x000000ff
        /*01b0*/ 	.word	0x00000048
        /*01b4*/ 	.short	0x0100
        /*01b6*/ 	.byte	0x08
	.zero		1


	//   ....[19]....
        /*01b8*/ 	.word	0x00000460
        /*01bc*/ 	.word	0x000000ff
        /*01c0*/ 	.word	0x000000b8
        /*01c4*/ 	.short	0x0100
        /*01c6*/ 	.byte	0x08
	.zero		1


	//   ....[20]....
        /*01c8*/ 	.word	0x00000470
        /*01cc*/ 	.word	0x000000ff
        /*01d0*/ 	.word	0x00000050
        /*01d4*/ 	.short	0x0100
        /*01d6*/ 	.byte	0x08
	.zero		1


	//   ....[21]....
        /*01d8*/ 	.word	0x00000480
        /*01dc*/ 	.word	0x000000ff
        /*01e0*/ 	.word	0x000000c0
        /*01e4*/ 	.short	0x0100
        /*01e6*/ 	.byte	0x08
	.zero		1


	//   ....[22]....
        /*01e8*/ 	.word	0x00000490
        /*01ec*/ 	.word	0x000000ff
        /*01f0*/ 	.word	0x00000058
        /*01f4*/ 	.short	0x0100
        /*01f6*/ 	.byte	0x08
	.zero		1


	//   ....[23]....
        /*01f8*/ 	.word	0x000004a0
        /*01fc*/ 	.word	0x000000ff
        /*0200*/ 	.word	0x000000c8
        /*0204*/ 	.short	0x0100
        /*0206*/ 	.byte	0x08
	.zero		1


	//   ....[24]....
        /*0208*/ 	.word	0x000004b0
        /*020c*/ 	.word	0x000000ff
        /*0210*/ 	.word	0x00000060
        /*0214*/ 	.short	0x0100
        /*0216*/ 	.byte	0x08
	.zero		1


	//   ....[25]....
        /*0218*/ 	.word	0x000004c0
        /*021c*/ 	.word	0x000000ff
        /*0220*/ 	.word	0x000000d0
        /*0224*/ 	.short	0x0100
        /*0226*/ 	.byte	0x08
	.zero		1


	//   ....[26]....
        /*0228*/ 	.word	0x000004d0
        /*022c*/ 	.word	0x000000ff
        /*0230*/ 	.word	0x00000068
        /*0234*/ 	.short	0x0100
        /*0236*/ 	.byte	0x08
	.zero		1


	//   ....[27]....
        /*0238*/ 	.word	0x000004e0
        /*023c*/ 	.word	0x000000ff
        /*0240*/ 	.word	0x000000d8
        /*0244*/ 	.short	0x0100
        /*0246*/ 	.byte	0x08
	.zero		1


	//   ....[28]....
        /*0248*/ 	.word	0x000008b0
        /*024c*/ 	.word	0x000000ff
        /*0250*/ 	.word	0x000000f0
        /*0254*/ 	.short	0x0100
        /*0256*/ 	.byte	0x06
	.zero		1


	//   ....[29]....
        /*0258*/ 	.word	0x00000910
        /*025c*/ 	.word	0x000000ff
        /*0260*/ 	.word	0x000000f8
        /*0264*/ 	.short	0x0100
        /*0266*/ 	.byte	0x06
	.zero		1


	//   ....[30]....
        /*0268*/ 	.word	0x000017f0
        /*026c*/ 	.word	0x00000003
        /*0270*/ 	.word	0x00000000
        /*0274*/ 	.short	0x010a
        /*0276*/ 	.byte	0x3f
	.zero		1


	//   ....[31]....
        /*0278*/ 	.word	0x00001830
        /*027c*/ 	.word	0x00000003
        /*0280*/ 	.word	0x00000000
        /*0284*/ 	.short	0x010a
        /*0286*/ 	.byte	0x3f
	.zero		1


	//   ....[32]....
        /*0288*/ 	.word	0x00001b10
        /*028c*/ 	.word	0x000000ff
        /*0290*/ 	.word	0x00000000
        /*0294*/ 	.short	0x010a
        /*0296*/ 	.byte	0x04
	.zero		1


	//   ....[33]....
        /*0298*/ 	.word	0x00001b50
        /*029c*/ 	.word	0x000000ff
        /*02a0*/ 	.word	0x00000000
        /*02a4*/ 	.short	0x010a
        /*02a6*/ 	.byte	0x04
	.zero		1


	//   ....[34]....
        /*02a8*/ 	.word	0x00001d00
        /*02ac*/ 	.word	0x00000004
        /*02b0*/ 	.word	0x00000000
        /*02b4*/ 	.short	0x0101
        /*02b6*/ 	.byte	0x3f
	.zero		1


	//   ....[35]....
        /*02b8*/ 	.word	0x00001f50
        /*02bc*/ 	.word	0x00000000
        /*02c0*/ 	.word	0x00000000
        /*02c4*/ 	.short	0x0101
        /*02c6*/ 	.byte	0x3f
	.zero		1


	//   ....[36]....
        /*02c8*/ 	.word	0x0000e9b0
        /*02cc*/ 	.word	0x0000000d
        /*02d0*/ 	.word	0x00000070
        /*02d4*/ 	.short	0x010a
        /*02d6*/ 	.byte	0x3f
	.zero		1


	//   ....[37]....
        /*02d8*/ 	.word	0x0000ed70
        /*02dc*/ 	.word	0x00000003
        /*02e0*/ 	.word	0x000000f8
        /*02e4*/ 	.short	0x0101
        /*02e6*/ 	.byte	0x3f
	.zero		1


	//   ....[38]....
        /*02e8*/ 	.word	0x0000f4f0
        /*02ec*/ 	.word	0x00000007
        /*02f0*/ 	.word	0x00000000
        /*02f4*/ 	.short	0x010a
        /*02f6*/ 	.byte	0x3f
	.zero		1


	//   ....[39]....
        /*02f8*/ 	.word	0x0000f570
        /*02fc*/ 	.word	0x00000008
        /*0300*/ 	.word	0x00000000
        /*0304*/ 	.short	0x010a
        /*0306*/ 	.byte	0x3f
	.zero		1


	//   ....[40]....
        /*0308*/ 	.word	0x0000f600
        /*030c*/ 	.word	0x00000009
        /*0310*/ 	.word	0x00000000
        /*0314*/ 	.short	0x010a
        /*0316*/ 	.byte	0x3f
	.zero		1


	//   ....[41]....
        /*0318*/ 	.word	0x0000f690
        /*031c*/ 	.word	0x00000008
        /*0320*/ 	.word	0x00000000
        /*0324*/ 	.short	0x010a
        /*0326*/ 	.byte	0x3f
	.zero		1


	//   ....[42]....
        /*0328*/ 	.word	0x0000f720
        /*032c*/ 	.word	0x00000009
        /*0330*/ 	.word	0x00000000
        /*0334*/ 	.short	0x010a
        /*0336*/ 	.byte	0x3f
	.zero		1


	//   ....[43]....
        /*0338*/ 	.word	0x0000f7b0
        /*033c*/ 	.word	0x00000008
        /*0340*/ 	.word	0x00000000
        /*0344*/ 	.short	0x010a
        /*0346*/ 	.byte	0x3f
	.zero		1


	//   ....[44]....
        /*0348*/ 	.word	0x0000f840
        /*034c*/ 	.word	0x00000009
        /*0350*/ 	.word	0x00000000
        /*0354*/ 	.short	0x010a
        /*0356*/ 	.byte	0x3f
	.zero		1


	//   ....[45]....
        /*0358*/ 	.word	0x0000f8d0
        /*035c*/ 	.word	0x00000008
        /*0360*/ 	.word	0x00000000
        /*0364*/ 	.short	0x010a
        /*0366*/ 	.byte	0x3f
	.zero		1


	//   ....[46]....
        /*0368*/ 	.word	0x0000f960
        /*036c*/ 	.word	0x00000009
        /*0370*/ 	.word	0x00000000
        /*0374*/ 	.short	0x010a
        /*0376*/ 	.byte	0x3f
	.zero		1


	//   ....[47]....
        /*0378*/ 	.word	0x0000f9f0
        /*037c*/ 	.word	0x00000008
        /*0380*/ 	.word	0x00000000
        /*0384*/ 	.short	0x010a
        /*0386*/ 	.byte	0x3f
	.zero		1


	//   ....[48]....
        /*0388*/ 	.word	0x0000fa80
        /*038c*/ 	.word	0x00000009
        /*0390*/ 	.word	0x00000000
        /*0394*/ 	.short	0x010a
        /*0396*/ 	.byte	0x3f
	.zero		1


	//   ....[49]....
        /*0398*/ 	.word	0x0000fb10
        /*039c*/ 	.word	0x00000008
        /*03a0*/ 	.word	0x00000000
        /*03a4*/ 	.short	0x010a
        /*03a6*/ 	.byte	0x3f
	.zero		1


	//   ....[50]....
        /*03a8*/ 	.word	0x0000fba0
        /*03ac*/ 	.word	0x0000000b
        /*03b0*/ 	.word	0x00000000
        /*03b4*/ 	.short	0x010a
        /*03b6*/ 	.byte	0x3f
	.zero		1


	//   ....[51]....
        /*03b8*/ 	.word	0x0000fc30
        /*03bc*/ 	.word	0x00000003
        /*03c0*/ 	.word	0x00000000
        /*03c4*/ 	.short	0x010a
        /*03c6*/ 	.byte	0x3f
	.zero		1


	//   ....[52]....
        /*03c8*/ 	.word	0x0000fc90
        /*03cc*/ 	.word	0x00000003
        /*03d0*/ 	.word	0x00000000
        /*03d4*/ 	.short	0x010a
        /*03d6*/ 	.byte	0x3f
	.zero		1


	//   ....[53]....
        /*03d8*/ 	.word	0x0000fcf0
        /*03dc*/ 	.word	0x00000005
        /*03e0*/ 	.word	0x00000000
        /*03e4*/ 	.short	0x010a
        /*03e6*/ 	.byte	0x3f
	.zero		1


	//   ....[54]....
        /*03e8*/ 	.word	0x0000fdc0
        /*03ec*/ 	.word	0x0000000d
        /*03f0*/ 	.word	0x00000070
        /*03f4*/ 	.short	0x010a
        /*03f6*/ 	.byte	0x3f
	.zero		1


	//   ....[55]....
        /*03f8*/ 	.word	0x0000fe90
        /*03fc*/ 	.word	0x00000007
        /*0400*/ 	.word	0x00000000
        /*0404*/ 	.short	0x010a
        /*0406*/ 	.byte	0x3f
	.zero		1


	//   ....[56]....
        /*0408*/ 	.word	0x0000fee0
        /*040c*/ 	.word	0x00000008
        /*0410*/ 	.word	0x00000000
        /*0414*/ 	.short	0x010a
        /*0416*/ 	.byte	0x3f
	.zero		1


	//   ....[57]....
        /*0418*/ 	.word	0x0000ff30
        /*041c*/ 	.word	0x00000009
        /*0420*/ 	.word	0x00000000
        /*0424*/ 	.short	0x010a
        /*0426*/ 	.byte	0x3f
	.zero		1


	//   ....[58]....
        /*0428*/ 	.word	0x0000ff80
        /*042c*/ 	.word	0x00000008
        /*0430*/ 	.word	0x00000000
        /*0434*/ 	.short	0x010a
        /*0436*/ 	.byte	0x3f
	.zero		1


	//   ....[59]....
        /*0438*/ 	.word	0x0000ffd0
        /*043c*/ 	.word	0x00000009
        /*0440*/ 	.word	0x00000000
        /*0444*/ 	.short	0x010a
        /*0446*/ 	.byte	0x3f
	.zero		1


	//   ....[60]....
        /*0448*/ 	.word	0x00010020
        /*044c*/ 	.word	0x00000008
        /*0450*/ 	.word	0x00000000
        /*0454*/ 	.short	0x010a
        /*0456*/ 	.byte	0x3f
	.zero		1


	//   ....[61]....
        /*0458*/ 	.word	0x00010070
        /*045c*/ 	.word	0x00000009
        /*0460*/ 	.word	0x00000000
        /*0464*/ 	.short	0x010a
        /*0466*/ 	.byte	0x3f
	.zero		1


	//   ....[62]....
        /*0468*/ 	.word	0x000100c0
        /*046c*/ 	.word	0x00000008
        /*0470*/ 	.word	0x00000000
        /*0474*/ 	.short	0x010a
        /*0476*/ 	.byte	0x3f
	.zero		1


	//   ....[63]....
        /*0478*/ 	.word	0x00010110
        /*047c*/ 	.word	0x00000009
        /*0480*/ 	.word	0x00000000
        /*0484*/ 	.short	0x010a
        /*0486*/ 	.byte	0x3f
	.zero		1


	//   ....[64]....
        /*0488*/ 	.word	0x00010160
        /*048c*/ 	.word	0x00000008
        /*0490*/ 	.word	0x00000000
        /*0494*/ 	.short	0x010a
        /*0496*/ 	.byte	0x3f
	.zero		1


	//   ....[65]....
        /*0498*/ 	.word	0x000101b0
        /*049c*/ 	.word	0x00000009
        /*04a0*/ 	.word	0x00000000
        /*04a4*/ 	.short	0x010a
        /*04a6*/ 	.byte	0x3f
	.zero		1


	//   ....[66]....
        /*04a8*/ 	.word	0x00010200
        /*04ac*/ 	.word	0x00000008
        /*04b0*/ 	.word	0x00000000
        /*04b4*/ 	.short	0x010a
        /*04b6*/ 	.byte	0x3f
	.zero		1


	//   ....[67]....
        /*04b8*/ 	.word	0x00010250
        /*04bc*/ 	.word	0x0000000b
        /*04c0*/ 	.word	0x00000000
        /*04c4*/ 	.short	0x010a
        /*04c6*/ 	.byte	0x3f
	.zero		1


	//----- nvinfo : EIATTR_NUM_MBARRIERS
	.align		4
.L_35:
        /*04c8*/ 	.byte	0x03, 0x38
        /*04ca*/ 	.short	0x001e


	//----- nvinfo : EIATTR_EXIT_INSTR_OFFSETS
	.align		4
        /*04cc*/ 	.byte	0x04, 0x1c
        /*04ce*/ 	.short	(.L_37 - .L_36)


	//   ....[0]....
.L_36:
        /*04d0*/ 	.word	0x00000bd0


	//   ....[1]....
        /*04d4*/ 	.word	0x00001460


	//   ....[2]....
        /*04d8*/ 	.word	0x0000e010


	//   ....[3]....
        /*04dc*/ 	.word	0x0000e610


	//   ....[4]....
        /*04e0*/ 	.word	0x0000fc80


	//----- nvinfo : EIATTR_MAX_THREADS
	.align		4
.L_37:
        /*04e4*/ 	.byte	0x04, 0x05
        /*04e6*/ 	.short	(.L_39 - .L_38)
.L_38:
        /*04e8*/ 	.word	0x00000180
        /*04ec*/ 	.word	0x00000001
        /*04f0*/ 	.word	0x00000001


	//----- nvinfo : EIATTR_CRS_STACK_SIZE
	.align		4
.L_39:
        /*04f4*/ 	.byte	0x04, 0x1e
        /*04f6*/ 	.short	(.L_41 - .L_40)
.L_40:
        /*04f8*/ 	.word	0x00000000


	//----- nvinfo : EIATTR_CBANK_PARAM_SIZE
	.align		4
.L_41:
        /*04fc*/ 	.byte	0x03, 0x19
        /*04fe*/ 	.short	0x0470


	//----- nvinfo : EIATTR_PARAM_CBANK
	.align		4
        /*0500*/ 	.byte	0x04, 0x0a
        /*0502*/ 	.short	(.L_43 - .L_42)
	.align		4
.L_42:
        /*0504*/ 	.word	index@(.nv.constant0._ZN7cutlass13device_kernelINS_4gemm6kernel13GemmUniversalIN4cute5tupleIJiiiiEEENS1_10collective13CollectiveMmaINS1_34MainloopSm90TmaGmmaWarpSpecializedILi14ENS5_IJNS4_1CILi2EEENSA_ILi1EEESC_EEENS1_35KernelTmaWarpSpecializedCooperativeEEENS5_IJNSA_ILi384EEENSA_ILi128EEENSA_ILi32EEEEEEaNS5_IJlSC_lEEEaSK_NS4_8TiledMMAINS4_8MMA_AtomIJNS4_4SM904GMMA27MMA_64x128x32_S32S8S8_SS_TNEEEENS4_6LayoutISD_NS5_IJSC_NSA_ILi0EEESS_EEEEENS5_IJNS4_10UnderscoreESV_SV_EEEEENS4_13SM90_TMA_LOADENS4_14ComposedLayoutINS4_7SwizzleILi1ELi4ELi3EEENS4_18smem_ptr_flag_bitsILi8EEENSR_INS5_IJNSA_ILi8EEESI_EEENS5_IJSI_SC_EEEEEEEvNS4_8identityENS4_23SM90_TMA_LOAD_MULTICASTES18_vS19_EENS_8epilogue10collective6detail29Sm90TmaWarpSpecializedAdapterINS1D_15DefaultEpilogueIaSK_SK_NS1C_6thread17LinearCombinationIaLi1EiiLNS1H_9ScaleType4KindE0ELNS_15FloatRoundStyleE2EaEENS1_15EpilogueDefaultEEEEEvvEEEEvNT_6ParamsE)
        /*0508*/ 	.short	0x0210
        /*050a*/ 	.short	0x0470


	//----- nvinfo : EIATTR_SW_WAR
	.align		4
.L_43:
        /*050c*/ 	.byte	0x04, 0x36
        /*050e*/ 	.short	(.L_45 - .L_44)
.L_44:
        /*0510*/ 	.word	0x00000008
.L_45:


//--------------------- .nv.callgraph             --------------------------
	.section	.nv.callgraph,"",@"SHT_CUDA_CALLGRAPH"
	.align	4
	.sectionentsize	8
	.align		4
        /*0000*/ 	.word	0x00000000
	.align		4
        /*0004*/ 	.word	0xffffffff
	.align		4
        /*0008*/ 	.word	index@(_ZN7cutlass13device_kernelINS_4gemm6kernel13GemmUniversalIN4cute5tupleIJiiiiEEENS1_10collective13CollectiveMmaINS1_34MainloopSm90TmaGmmaWarpSpecializedILi14ENS5_IJNS4_1CILi2EEENSA_ILi1EEESC_EEENS1_35KernelTmaWarpSpecializedCooperativeEEENS5_IJNSA_ILi384EEENSA_ILi128EEENSA_ILi32EEEEEEaNS5_IJlSC_lEEEaSK_NS4_8TiledMMAINS4_8MMA_AtomIJNS4_4SM904GMMA27MMA_64x128x32_S32S8S8_SS_TNEEEENS4_6LayoutISD_NS5_IJSC_NSA_ILi0EEESS_EEEEENS5_IJNS4_10UnderscoreESV_SV_EEEEENS4_13SM90_TMA_LOADENS4_14ComposedLayoutINS4_7SwizzleILi1ELi4ELi3EEENS4_18smem_ptr_flag_bitsILi8EEENSR_INS5_IJNSA_ILi8EEESI_EEENS5_IJSI_SC_EEEEEEEvNS4_8identityENS4_23SM90_TMA_LOAD_MULTICASTES18_vS19_EENS_8epilogue10collective6detail29Sm90TmaWarpSpecializedAdapterINS1D_15DefaultEpilogueIaSK_SK_NS1C_6thread17LinearCombinationIaLi1EiiLNS1H_9ScaleType4KindE0ELNS_15FloatRoundStyleE2EaEENS1_15EpilogueDefaultEEEEEvvEEEEvNT_6ParamsE)
	.align		4
        /*000c*/ 	.word	index@(__assertfail)
	.align		4
        /*0010*/ 	.word	0x00000000
	.align		4
        /*0014*/ 	.word	0xfffffffe
	.align		4
        /*0018*/ 	.word	0x00000000
	.align		4
        /*001c*/ 	.word	0xfffffffd
	.align		4
        /*0020*/ 	.word	0x00000000
	.align		4
        /*0024*/ 	.word	0xfffffffc


//--------------------- .nv.constant4             --------------------------
	.section	.nv.constant4,"a",@progbits
	.align	8
	.align		8
.nv.constant4:
        /*0000*/ 	.dword	__assertfail
	.align		8
        /*0008*/ 	.dword	__unnamed_1
	.align		8
        /*0010*/ 	.dword	_ZN40_INTERNAL_6ffc5c0e_4_k_cu_f88b5b8d_184614cuda3std3__45__cpo5beginE
	.align		8
        /*0018*/ 	.dword	_ZN40_INTERNAL_6ffc5c0e_4_k_cu_f88b5b8d_184614cuda3std3__45__cpo3endE
	.align		8
        /*0020*/ 	.dword	_ZN40_INTERNAL_6ffc5c0e_4_k_cu_f88b5b8d_184614cuda3std3__45__cpo6cbeginE
	.align		8
        /*0028*/ 	.dword	_ZN40_INTERNAL_6ffc5c0e_4_k_cu_f88b5b8d_184614cuda3std3__45__cpo4cendE
	.align		8
        /*0030*/ 	.dword	_ZN40_INTERNAL_6ffc5c0e_4_k_cu_f88b5b8d_184614cuda3std3__442_GLOBAL__N__6ffc5c0e_4_k_cu_f88b5b8d_184616ignoreE
	.align		8
        /*0038*/ 	.dword	_ZN40_INTERNAL_6ffc5c0e_4_k_cu_f88b5b8d_184614cuda3std3__419piecewise_constructE
	.align		8
        /*0040*/ 	.dword	_ZN40_INTERNAL_6ffc5c0e_4_k_cu_f88b5b8d_184614cuda3std3__48in_placeE
	.align		8
        /*0048*/ 	.dword	_ZN40_INTERNAL_6ffc5c0e_4_k_cu_f88b5b8d_184614cuda3std6ranges3__45__cpo4swapE
	.align		8
        /*0050*/ 	.dword	_ZN40_INTERNAL_6ffc5c0e_4_k_cu_f88b5b8d_184614cuda3std6ranges3__45__cpo9iter_moveE
	.align		8
        /*0058*/ 	.dword	_ZN40_INTERNAL_6ffc5c0e_4_k_cu_f88b5b8d_184614cute7productE
	.align		8
        /*0060*/ 	.dword	_ZN40_INTERNAL_6ffc5c0e_4_k_cu_f88b5b8d_184614cute1_E
	.align		8
        /*0068*/ 	.dword	$str$22
	.align		8
        /*0070*/ 	.dword	$str$23


//--------------------- .text._ZN7cutlass13device_kernelINS_4gemm6kernel13GemmUniversalIN4cute5tupleIJiiiiEEENS1_10collective13CollectiveMmaINS1_34MainloopSm90TmaGmmaWarpSpecializedILi14ENS5_IJNS4_1CILi2EEENSA_ILi1EEESC_EEENS1_35KernelTmaWarpSpecializedCooperativeEEENS5_IJNSA_ILi384EEENSA_ILi128EEENSA_ILi32EEEEEEaNS5_IJlSC_lEEEaSK_NS4_8TiledMMAINS4_8MMA_AtomIJNS4_4SM904GMMA27MMA_64x128x32_S32S8S8_SS_TNEEEENS4_6LayoutISD_NS5_IJSC_NSA_ILi0EEESS_EEEEENS5_IJNS4_10UnderscoreESV_SV_EEEEENS4_13SM90_TMA_LOADENS4_14ComposedLayoutINS4_7SwizzleILi1ELi4ELi3EEENS4_18smem_ptr_flag_bitsILi8EEENSR_INS5_IJNSA_ILi8EEESI_EEENS5_IJSI_SC_EEEEEEEvNS4_8identityENS4_23SM90_TMA_LOAD_MULTICASTES18_vS19_EENS_8epilogue10collective6detail29Sm90TmaWarpSpecializedAdapterINS1D_15DefaultEpilogueIaSK_SK_NS1C_6thread17LinearCombinationIaLi1EiiLNS1H_9ScaleType4KindE0ELNS_15FloatRoundStyleE2EaEENS1_15EpilogueDefaultEEEEEvvEEEEvNT_6ParamsE --------------------------
	.section	.text._ZN7cutlass13device_kernelINS_4gemm6kernel13GemmUniversalIN4cute5tupleIJiiiiEEENS1_10collective13CollectiveMmaINS1_34MainloopSm90TmaGmmaWarpSpecializedILi14ENS5_IJNS4_1CILi2EEENSA_ILi1EEESC_EEENS1_35KernelTmaWarpSpecializedCooperativeEEENS5_IJNSA_ILi384EEENSA_ILi128EEENSA_ILi32EEEEEEaNS5_IJlSC_lEEEaSK_NS4_8TiledMMAINS4_8MMA_AtomIJNS4_4SM904GMMA27MMA_64x128x32_S32S8S8_SS_TNEEEENS4_6LayoutISD_NS5_IJSC_NSA_ILi0EEESS_EEEEENS5_IJNS4_10UnderscoreESV_SV_EEEEENS4_13SM90_TMA_LOADENS4_14ComposedLayoutINS4_7SwizzleILi1ELi4ELi3EEENS4_18smem_ptr_flag_bitsILi8EEENSR_INS5_IJNSA_ILi8EEESI_EEENS5_IJSI_SC_EEEEEEEvNS4_8identityENS4_23SM90_TMA_LOAD_MULTICASTES18_vS19_EENS_8epilogue10collective6detail29Sm90TmaWarpSpecializedAdapterINS1D_15DefaultEpilogueIaSK_SK_NS1C_6thread17LinearCombinationIaLi1EiiLNS1H_9ScaleType4KindE0ELNS_15FloatRoundStyleE2EaEENS1_15EpilogueDefaultEEEEEvvEEEEvNT_6ParamsE,"ax",@progbits
	.align	128
.text._ZN7cutlass13device_kernelINS_4gemm6kernel13GemmUniversalIN4cute5tupleIJiiiiEEENS1_10collective13CollectiveMmaINS1_34MainloopSm90TmaGmmaWarpSpecializedILi14ENS5_IJNS4_1CILi2EEENSA_ILi1EEESC_EEENS1_35KernelTmaWarpSpecializedCooperativeEEENS5_IJNSA_ILi384EEENSA_ILi128EEENSA_ILi32EEEEEEaNS5_IJlSC_lEEEaSK_NS4_8TiledMMAINS4_8MMA_AtomIJNS4_4SM904GMMA27MMA_64x128x32_S32S8S8_SS_TNEEEENS4_6LayoutISD_NS5_IJSC_NSA_ILi0EEESS_EEEEENS5_IJNS4_10UnderscoreESV_SV_EEEEENS4_13SM90_TMA_LOADENS4_14ComposedLayoutINS4_7SwizzleILi1ELi4ELi3EEENS4_18smem_ptr_flag_bitsILi8EEENSR_INS5_IJNSA_ILi8EEESI_EEENS5_IJSI_SC_EEEEEEEvNS4_8identityENS4_23SM90_TMA_LOAD_MULTICASTES18_vS19_EENS_8epilogue10collective6detail29Sm90TmaWarpSpecializedAdapterINS1D_15DefaultEpilogueIaSK_SK_NS1C_6thread17LinearCombinationIaLi1EiiLNS1H_9ScaleType4KindE0ELNS_15FloatRoundStyleE2EaEENS1_15EpilogueDefaultEEEEEvvEEEEvNT_6ParamsE:
        .type           _ZN7cutlass13device_kernelINS_4gemm6kernel13GemmUniversalIN4cute5tupleIJiiiiEEENS1_10collective13CollectiveMmaINS1_34MainloopSm90TmaGmmaWarpSpecializedILi14ENS5_IJNS4_1CILi2EEENSA_ILi1EEESC_EEENS1_35KernelTmaWarpSpecializedCooperativeEEENS5_IJNSA_ILi384EEENSA_ILi128EEENSA_ILi32EEEEEEaNS5_IJlSC_lEEEaSK_NS4_8TiledMMAINS4_8MMA_AtomIJNS4_4SM904GMMA27MMA_64x128x32_S32S8S8_SS_TNEEEENS4_6LayoutISD_NS5_IJSC_NSA_ILi0EEESS_EEEEENS5_IJNS4_10UnderscoreESV_SV_EEEEENS4_13SM90_TMA_LOADENS4_14ComposedLayoutINS4_7SwizzleILi1ELi4ELi3EEENS4_18smem_ptr_flag_bitsILi8EEENSR_INS5_IJNSA_ILi8EEESI_EEENS5_IJSI_SC_EEEEEEEvNS4_8identityENS4_23SM90_TMA_LOAD_MULTICASTES18_vS19_EENS_8epilogue10collective6detail29Sm90TmaWarpSpecializedAdapterINS1D_15DefaultEpilogueIaSK_SK_NS1C_6thread17LinearCombinationIaLi1EiiLNS1H_9ScaleType4KindE0ELNS_15FloatRoundStyleE2EaEENS1_15EpilogueDefaultEEEEEvvEEEEvNT_6ParamsE,@function
        .size           _ZN7cutlass13device_kernelINS_4gemm6kernel13GemmUniversalIN4cute5tupleIJiiiiEEENS1_10collective13CollectiveMmaINS1_34MainloopSm90TmaGmmaWarpSpecializedILi14ENS5_IJNS4_1CILi2EEENSA_ILi1EEESC_EEENS1_35KernelTmaWarpSpecializedCooperativeEEENS5_IJNSA_ILi384EEENSA_ILi128EEENSA_ILi32EEEEEEaNS5_IJlSC_lEEEaSK_NS4_8TiledMMAINS4_8MMA_AtomIJNS4_4SM904GMMA27MMA_64x128x32_S32S8S8_SS_TNEEEENS4_6LayoutISD_NS5_IJSC_NSA_ILi0EEESS_EEEEENS5_IJNS4_10UnderscoreESV_SV_EEEEENS4_13SM90_TMA_LOADENS4_14ComposedLayoutINS4_7SwizzleILi1ELi4ELi3EEENS4_18smem_ptr_flag_bitsILi8EEENSR_INS5_IJNSA_ILi8EEESI_EEENS5_IJSI_SC_EEEEEEEvNS4_8identityENS4_23SM90_TMA_LOAD_MULTICASTES18_vS19_EENS_8epilogue10collective6detail29Sm90TmaWarpSpecializedAdapterINS1D_15DefaultEpilogueIaSK_SK_NS1C_6thread17LinearCombinationIaLi1EiiLNS1H_9ScaleType4KindE0ELNS_15FloatRoundStyleE2EaEENS1_15EpilogueDefaultEEEEEvvEEEEvNT_6ParamsE,(.L_x_230 - _ZN7cutlass13device_kernelINS_4gemm6kernel13GemmUniversalIN4cute5tupleIJiiiiEEENS1_10collective13CollectiveMmaINS1_34MainloopSm90TmaGmmaWarpSpecializedILi14ENS5_IJNS4_1CILi2EEENSA_ILi1EEESC_EEENS1_35KernelTmaWarpSpecializedCooperativeEEENS5_IJNSA_ILi384EEENSA_ILi128EEENSA_ILi32EEEEEEaNS5_IJlSC_lEEEaSK_NS4_8TiledMMAINS4_8MMA_AtomIJNS4_4SM904GMMA27MMA_64x128x32_S32S8S8_SS_TNEEEENS4_6LayoutISD_NS5_IJSC_NSA_ILi0EEESS_EEEEENS5_IJNS4_10UnderscoreESV_SV_EEEEENS4_13SM90_TMA_LOADENS4_14ComposedLayoutINS4_7SwizzleILi1ELi4ELi3EEENS4_18smem_ptr_flag_bitsILi8EEENSR_INS5_IJNSA_ILi8EEESI_EEENS5_IJSI_SC_EEEEEEEvNS4_8identityENS4_23SM90_TMA_LOAD_MULTICASTES18_vS19_EENS_8epilogue10collective6detail29Sm90TmaWarpSpecializedAdapterINS1D_15DefaultEpilogueIaSK_SK_NS1C_6thread17LinearCombinationIaLi1EiiLNS1H_9ScaleType4KindE0ELNS_15FloatRoundStyleE2EaEENS1_15EpilogueDefaultEEEEEvvEEEEvNT_6ParamsE)
        .other          _ZN7cutlass13device_kernelINS_4gemm6kernel13GemmUniversalIN4cute5tupleIJiiiiEEENS1_10collective13CollectiveMmaINS1_34MainloopSm90TmaGmmaWarpSpecializedILi14ENS5_IJNS4_1CILi2EEENSA_ILi1EEESC_EEENS1_35KernelTmaWarpSpecializedCooperativeEEENS5_IJNSA_ILi384EEENSA_ILi128EEENSA_ILi32EEEEEEaNS5_IJlSC_lEEEaSK_NS4_8TiledMMAINS4_8MMA_AtomIJNS4_4SM904GMMA27MMA_64x128x32_S32S8S8_SS_TNEEEENS4_6LayoutISD_NS5_IJSC_NSA_ILi0EEESS_EEEEENS5_IJNS4_10UnderscoreESV_SV_EEEEENS4_13SM90_TMA_LOADENS4_14ComposedLayoutINS4_7SwizzleILi1ELi4ELi3EEENS4_18smem_ptr_flag_bitsILi8EEENSR_INS5_IJNSA_ILi8EEESI_EEENS5_IJSI_SC_EEEEEEEvNS4_8identityENS4_23SM90_TMA_LOAD_MULTICASTES18_vS19_EENS_8epilogue10collective6detail29Sm90TmaWarpSpecializedAdapterINS1D_15DefaultEpilogueIaSK_SK_NS1C_6thread17LinearCombinationIaLi1EiiLNS1H_9ScaleType4KindE0ELNS_15FloatRoundStyleE2EaEENS1_15EpilogueDefaultEEEEEvvEEEEvNT_6ParamsE,@"STO_CUDA_ENTRY STV_DEFAULT"
_ZN7cutlass13device_kernelINS_4gemm6kernel13GemmUniversalIN4cute5tupleIJiiiiEEENS1_10collective13CollectiveMmaINS1_34MainloopSm90TmaGmmaWarpSpecializedILi14ENS5_IJNS4_1CILi2EEENSA_ILi1EEESC_EEENS1_35KernelTmaWarpSpecializedCooperativeEEENS5_IJNSA_ILi384EEENSA_ILi128EEENSA_ILi32EEEEEEaNS5_IJlSC_lEEEaSK_NS4_8TiledMMAINS4_8MMA_AtomIJNS4_4SM904GMMA27MMA_64x128x32_S32S8S8_SS_TNEEEENS4_6LayoutISD_NS5_IJSC_NSA_ILi0EEESS_EEEEENS5_IJNS4_10UnderscoreESV_SV_EEEEENS4_13SM90_TMA_LOADENS4_14ComposedLayoutINS4_7SwizzleILi1ELi4ELi3EEENS4_18smem_ptr_flag_bitsILi8EEENSR_INS5_IJNSA_ILi8EEESI_EEENS5_IJSI_SC_EEEEEEEvNS4_8identityENS4_23SM90_TMA_LOAD_MULTICASTES18_vS19_EENS_8epilogue10collective6detail29Sm90TmaWarpSpecializedAdapterINS1D_15DefaultEpilogueIaSK_SK_NS1C_6thread17LinearCombinationIaLi1EiiLNS1H_9ScaleType4KindE0ELNS_15FloatRoundStyleE2EaEENS1_15EpilogueDefaultEEEEEvvEEEEvNT_6ParamsE:
[----:B------:R-:W0:Y:S01]  /*0000*/  LDC R1, c[0x0][0x28] ;  /* 0x00000a00ff017b82 */ /* 0x000e220000000800 */
[----:B------:R-:W1:Y:S01]  /*0010*/  S2R R2, SR_TID.X ;  /* 0x0000000000027919 */ /* 0x000e620000002100 */
[----:B------:R-:W-:Y:S01]  /*0020*/  ELECT P0, URZ, PT ;  /* 0x00000000003f782f */ /* 0x000fe20003800000 */
[----:B------:R-:W-:Y:S01]  /*0030*/  BSSY B0, `(.L_x_0) ;  /* 0x0000015000007945 */ /* 0x000fe20003800000 */
[--C-:B-1----:R-:W-:Y:S02]  /*0040*/  SHF.R.U32.HI R0, RZ, 0x5, R2.reuse ;  /* 0x00000005ff007819 */ /* 0x102fe40000011602 */
[----:B------:R-:W-:-:S03]  /*0050*/  SHF.R.U32.HI R3, RZ, 0x7, R2 ;  /* 0x00000007ff037819 */ /* 0x000fc60000011602 */
[----:B------:R-:W1:Y:S04]  /*0060*/  SHFL.IDX PT, R4, R0, RZ, 0x1f ;  /* 0x00001fff00047589 */ /* 0x000e6800000e0000 */
[----:B------:R-:W2:Y:S01]  /*0070*/  SHFL.IDX PT, R3, R3, RZ, 0x1f ;  /* 0x00001fff03037589 */ /* 0x000ea200000e0000 */
[----:B-1----:R-:W-:Y:S02]  /*0080*/  R2UR UR9, R4 ;  /* 0x00000000040972ca */ /* 0x002fe400000e0000 */
[----:B--2---:R-:W-:-:S11]  /*0090*/  R2UR UR5, R3 ;  /* 0x00000000030572ca */ /* 0x004fd600000e0000 */
[----:B------:R-:W-:Y:S02]  /*00a0*/  USHF.R.S32.HI UR4, URZ, 0x1f, UR9 ;  /* 0x0000001f3f047899 */ /* 0x000fe40008011409 */
[----:B------:R-:W-:Y:S02]  /*00b0*/  ISETP.NE.OR P0, PT, RZ, UR9, !P0 ;  /* 0x00000009ff007c0c */ /* 0x000fe4000c705670 */
[----:B------:R-:W-:-:S04]  /*00c0*/  ULEA.HI UR4, UR4, UR9, URZ, 0x2 ;  /* 0x0000000904047291 */ /* 0x000fc8000f8f103f */
[----:B------:R-:W-:-:S04]  /*00d0*/  ULOP3.LUT UR4, UR4, 0xfffffffc, URZ, 0xc0, !UPT ;  /* 0xfffffffc04047892 */ /* 0x000fc8000f8ec03f */
[----:B------:R-:W-:-:S03]  /*00e0*/  UIADD3 UR9, UR9, -UR4, URZ ;  /* 0x8000000409097290 */ /* 0x000fc6000fffe03f */
[----:B0-----:R-:W-:Y:S09]  /*00f0*/  @P0 BRA `(.L_x_1) ;  /* 0x0000000000200947 */ /* 0x001ff20003800000 */
[----:B------:R-:W-:Y:S02]  /*0100*/  ULDC.64 UR6, c[0x0][0x198] ;  /* 0x0000660000067ab9 */ /* 0x000fe40000000a00 */
[----:B------:R-:W-:Y:S02]  /*0110*/  UIADD3 UR10, UP0, UR6, 0xf0, URZ ;  /* 0x000000f0060a7890 */ /* 0x000fe4000ff1e03f */
[----:B------:R-:W-:Y:S02]  /*0120*/  UIADD3 UR6, UP1, UR6, 0x1f0, URZ ;  /* 0x000001f006067890 */ /* 0x000fe4000ff3e03f */
[----:B------:R-:W-:Y:S02]  /*0130*/  UIADD3.X UR11, URZ, UR7, URZ, UP0, !UPT ;  /* 0x000000073f0b7290 */ /* 0x000fe400087fe43f */
[----:B------:R-:W-:-:S07]  /*0140*/  UIADD3.X UR7, URZ, UR7, URZ, UP1, !UPT ;  /* 0x000000073f077290 */ /* 0x000fce0008ffe43f */
[----:B------:R0:W-:Y:S02]  /*0150*/  UTMACCTL.PF [UR10] ;  /* 0x000000000a0079b9 */ /* 0x0001e40008040000 */
[----:B------:R0:W-:Y:S02]  /*0160*/  UTMACCTL.PF [UR6] ;  /* 0x00000000060079b9 */ /* 0x0001e40008040000 */
[----:B0-----:R-:W-:Y:S01]  /*0170*/  NOP ;  /* 0x0000000000007918 */ /* 0x001fe20000000000 */
.L_x_1:
[----:B------:R-:W-:Y:S05]  /*0180*/  BSYNC B0 ;  /* 0x0000000000007941 */ /* 0x000fea0003800000 */
.L_x_0:
[----:B------:R-:W0:Y:S01]  /*0190*/  SHFL.IDX PT, R3, R0, RZ, 0x1f ;  /* 0x00001fff00037589 */ /* 0x000e2200000e0000 */
[----:B------:R-:W-:Y:S01]  /*01a0*/  UISETP.NE.AND UP0, UPT, UR9, 0x3, UPT ;  /* 0x000000030900788c */ /* 0x000fe2000bf05270 */
[----:B------:R-:W-:Y:S01]  /*01b0*/  ISETP.NE.AND P1, PT, RZ, UR5, PT ;  /* 0x00000005ff007c0c */ /* 0x000fe2000bf25270 */
[----:B------:R-:W-:Y:S02]  /*01c0*/  UIADD3 UR16, UR5, -0x1, URZ ;  /* 0xffffffff05107890 */ /* 0x000fe4000fffe03f */
[----:B------:R-:W-:Y:S02]  /*01d0*/  UISETP.EQ.OR UP0, UPT, UR9, URZ, !UP0 ;  /* 0x0000003f0900728c */ /* 0x000fe4000c702670 */
[----:B------:R-:W-:Y:S02]  /*01e0*/  UISETP.GE.U32.AND UP1, UPT, UR16, 0x2, UPT ;  /* 0x000000021000788c */ /* 0x000fe4000bf26070 */
[----:B------:R-:W-:-:S04]  /*01f0*/  UISETP.EQ.AND UP0, UPT, UR5, URZ, UP0 ;  /* 0x0000003f0500728c */ /* 0x000fc80008702270 */
[----:B------:R-:W-:-:S04]  /*0200*/  USEL UR38, URZ, 0x1, !UP0 ;  /* 0x000000013f267887 */ /* 0x000fc8000c000000 */
[----:B------:R-:W-:Y:S01]  /*0210*/  USEL UR38, UR38, 0x2, UP1 ;  /* 0x0000000226267887 */ /* 0x000fe20008800000 */
[----:B0-----:R-:W-:-:S13]  /*0220*/  ISETP.NE.AND P0, PT, R3, RZ, PT ;  /* 0x000000ff0300720c */ /* 0x001fda0003f05270 */
[----:B------:R-:W-:Y:S05]  /*0230*/  @P0 BRA `(.L_x_2) ;  /* 0x0000000000b40947 */ /* 0x000fea0003800000 */
[----:B------:R-:W-:Y:S01]  /*0240*/  ELECT P0, URZ, PT ;  /* 0x00000000003f782f */ /* 0x000fe20003800000 */
[----:B------:R-:W-:-:S12]  /*0250*/  BSSY B0, `(.L_x_2) ;  /* 0x000002b000007945 */ /* 0x000fd80003800000 */
[----:B------:R-:W-:Y:S05]  /*0260*/  @!P0 BRA `(.L_x_3) ;  /* 0x0000000000a48947 */ /* 0x000fea0003800000 */
[----:B------:R-:W0:Y:S01]  /*0270*/  S2UR UR8, SR_CgaCtaId ;  /* 0x00000000000879c3 */ /* 0x000e220000008800 */
[----:B------:R-:W-:Y:S01]  /*0280*/  UMOV UR4, 0x400 ;  /* 0x0000040000047882 */ /* 0x000fe20000000000 */
[----:B------:R-:W-:Y:S01]  /*0290*/  UMOV UR5, 0x1 ;  /* 0x0000000100057882 */ /* 0x000fe20000000000 */
[----:B------:R-:W-:Y:S02]  /*02a0*/  UMOV UR6, 0x4 ;  /* 0x0000000400067882 */ /* 0x000fe40000000000 */
[----:B------:R-:W-:-:S04]  /*02b0*/  UIADD3 UR6, -UR6, 0x100000, URZ ;  /* 0x0010000006067890 */ /* 0x000fc8000fffe13f */
[----:B------:R-:W-:Y:S02]  /*02c0*/  USHF.L.U32 UR7, UR6, 0xb, URZ ;  /* 0x0000000b06077899 */ /* 0x000fe4000800063f */
[----:B------:R-:W-:Y:S02]  /*02d0*/  USHF.L.U32 UR6, UR6, 0x1, URZ ;  /* 0x0000000106067899 */ /* 0x000fe4000800063f */
[----:B0-----:R-:W-:Y:S02]  /*02e0*/  ULEA UR8, UR8, UR4, 0x18 ;  /* 0x0000000408087291 */ /* 0x001fe4000f8ec03f */
[----:B------:R-:W-:-:S04]  /*02f0*/  UIADD3 UR4, -UR5, 0x100000, URZ ;  /* 0x0010000005047890 */ /* 0x000fc8000fffe13f */
[----:B------:R-:W-:Y:S02]  /*0300*/  USHF.L.U32 UR5, UR4, 0xb, URZ ;  /* 0x0000000b04057899 */ /* 0x000fe4000800063f */
[----:B------:R-:W-:Y:S01]  /*0310*/  USHF.L.U32 UR4, UR4, 0x1, URZ ;  /* 0x0000000104047899 */ /* 0x000fe2000800063f */
[----:B------:R-:W0:Y:S11]  /*0320*/  FENCE.VIEW.ASYNC.S ;  /* 0x00000000000073c6 */ /* 0x000e360000000000 */
[----:B0-----:R0:W1:Y:S01]  /*0330*/  SYNCS.EXCH.64 URZ, [UR8], UR4 ;  /* 0x00000004083f75b2 */ /* 0x0010620008000100 */
[----:B------:R0:W2:Y:S01]  /*0340*/  SYNCS.EXCH.64 URZ, [UR8+0x70], UR6 ;  /* 0x00007006083f75b2 */ /* 0x0000a20008000100 */
[----:B------:R0:W3:Y:S01]  /*0350*/  SYNCS.EXCH.64 URZ, [UR8+0x8], UR4 ;  /* 0x00000804083f75b2 */ /* 0x0000e20008000100 */
[----:B------:R0:W4:Y:S01]  /*0360*/  SYNCS.EXCH.64 URZ, [UR8+0x78], UR6 ;  /* 0x00007806083f75b2 */ /* 0x0001220008000100 */
[----:B------:R0:W0:Y:S01]  /*0370*/  SYNCS.EXCH.64 URZ, [UR8+0x10], UR4 ;  /* 0x00001004083f75b2 */ /* 0x0000220008000100 */
        /* <DEDUP_REMOVED lines=23> */
[----:B-1234-:R-:W-:Y:S01]  /*04f0*/  NOP ;  /* 0x0000000000007918 */ /* 0x01efe20000000000 */
.L_x_3:
[----:B0-----:R-:W-:Y:S05]  /*0500*/  BSYNC B0 ;  /* 0x0000000000007941 */ /* 0x001fea0003800000 */
.L_x_2:
[----:B------:R-:W0:Y:S01]  /*0510*/  S2UR UR13, SR_CTAID.X ;  /* 0x00000000000d79c3 */ /* 0x000e220000002500 */
[----:B------:R-:W-:Y:S01]  /*0520*/  SHF.R.S32.HI R5, RZ, 0x1f, R2 ;  /* 0x0000001fff057819 */ /* 0x000fe20000011402 */
[----:B------:R-:W1:Y:S01]  /*0530*/  SHFL.IDX PT, R6, R0, RZ, 0x1f ;  /* 0x00001fff00067589 */ /* 0x000e6200000e0000 */
[----:B------:R-:W-:Y:S01]  /*0540*/  ULDC UR4, c[0x0][0x150] ;  /* 0x0000540000047ab9 */ /* 0x000fe20000000800 */
[----:B------:R-:W-:Y:S02]  /*0550*/  ELECT P0, URZ, PT ;  /* 0x00000000003f782f */ /* 0x000fe40003800000 */
[----:B------:R-:W-:Y:S01]  /*0560*/  LEA.HI R5, R5, R2, RZ, 0x7 ;  /* 0x0000000205057211 */ /* 0x000fe200078f38ff */
[----:B------:R-:W-:Y:S01]  /*0570*/  ULDC UR5, c[0x0][0x154] ;  /* 0x0000550000057ab9 */ /* 0x000fe20000000800 */
[----:B------:R-:W-:Y:S01]  /*0580*/  ULDC UR8, c[0x0][0x144] ;  /* 0x0000510000087ab9 */ /* 0x000fe20000000800 */
[----:B------:R-:W2:Y:S01]  /*0590*/  S2UR UR10, SR_CTAID.Y ;  /* 0x00000000000a79c3 */ /* 0x000ea20000002600 */
[----:B------:R-:W-:Y:S01]  /*05a0*/  LOP3.LUT R5, R5, 0xffffff80, RZ, 0xc0, !PT ;  /* 0xffffff8005057812 */ /* 0x000fe200078ec0ff */
[----:B------:R-:W-:Y:S01]  /*05b0*/  NOP ;  /* 0x0000000000007918 */ /* 0x000fe20000000000 */
[----:B------:R-:W-:Y:S01]  /*05c0*/  NOP ;  /* 0x0000000000007918 */ /* 0x000fe20000000000 */
[----:B------:R-:W-:Y:S01]  /*05d0*/  ULDC UR11, c[0x0][0x148] ;  /* 0x00005200000b7ab9 */ /* 0x000fe20000000800 */
[----:B------:R-:W-:-:S02]  /*05e0*/  IMAD.MOV.U32 R18, RZ, RZ, 0x1 ;  /* 0x00000001ff127424 */ /* 0x000fc400078e00ff */
[----:B------:R-:W-:-:S05]  /*05f0*/  IMAD.IADD R5, R2, 0x1, -R5 ;  /* 0x0000000102057824 */ /* 0x000fca00078e0a05 */
[----:B------:R-:W-:Y:S02]  /*0600*/  SHF.R.S32.HI R4, RZ, 0x1f, R5 ;  /* 0x0000001fff047819 */ /* 0x000fe40000011405 */
[----:B0-----:R-:W-:Y:S02]  /*0610*/  I2FP.F32.U32 R7, UR13 ;  /* 0x0000000d00077c45 */ /* 0x001fe40008201000 */
[----:B------:R-:W-:Y:S02]  /*0620*/  LEA.HI R4, R4, R5, RZ, 0x3 ;  /* 0x0000000504047211 */ /* 0x000fe400078f18ff */
[----:B-1----:R-:W-:Y:S01]  /*0630*/  ISETP.NE.OR P0, PT, R6, RZ, !P0 ;  /* 0x000000ff0600720c */ /* 0x002fe20004705670 */
[----:B------:R-:W-:Y:S01]  /*0640*/  FMUL R8, R7, UR4 ;  /* 0x0000000407087c20 */ /* 0x000fe20008400000 */
[--C-:B------:R-:W-:Y:S02]  /*0650*/  SHF.R.S32.HI R0, RZ, 0x3, R4.reuse ;  /* 0x00000003ff007819 */ /* 0x100fe40000011404 */
[----:B------:R-:W-:-:S02]  /*0660*/  SHF.R.S32.HI R7, RZ, 0x1f, R4 ;  /* 0x0000001fff077819 */ /* 0x000fc40000011404 */
[----:B------:R-:W-:Y:S01]  /*0670*/  SHF.R.S32.HI R4, RZ, 0x1f, R3 ;  /* 0x0000001fff047819 */ /* 0x000fe20000011403 */
[----:B------:R-:W0:Y:S01]  /*0680*/  F2I.U32.TRUNC.NTZ R8, R8 ;  /* 0x0000000800087305 */ /* 0x000e22000020f000 */
[----:B------:R-:W-:Y:S02]  /*0690*/  LEA.HI R7, R7, R0, RZ, 0x2 ;  /* 0x0000000007077211 */ /* 0x000fe400078f10ff */
[----:B------:R-:W-:Y:S02]  /*06a0*/  LEA.HI R4, R4, R3, RZ, 0x2 ;  /* 0x0000000304047211 */ /* 0x000fe400078f10ff */
[----:B------:R-:W-:Y:S01]  /*06b0*/  LOP3.LUT R7, R7, 0xfffffffc, RZ, 0xc0, !PT ;  /* 0xfffffffc07077812 */ /* 0x000fe200078ec0ff */
[----:B------:R-:W-:Y:S01]  /*06c0*/  VOTEU.ALL UP0, P0 ;  /* 0x00000000003f7886 */ /* 0x000fe20000000000 */
[----:B------:R-:W-:Y:S01]  /*06d0*/  LOP3.LUT R4, R4, 0x3ffffffc, RZ, 0xc0, !PT ;  /* 0x3ffffffc04047812 */ /* 0x000fe200078ec0ff */
[----:B------:R-:W-:Y:S02]  /*06e0*/  VOTEU.ALL UP1, P0 ;  /* 0x00000000003f7886 */ /* 0x000fe40000020000 */
[----:B------:R-:W-:Y:S01]  /*06f0*/  IMAD.IADD R7, R0, 0x1, -R7 ;  /* 0x0000000100077824 */ /* 0x000fe200078e0a07 */
[----:B--2---:R-:W-:Y:S01]  /*0700*/  I2FP.F32.U32 R0, UR10 ;  /* 0x0000000a00007c45 */ /* 0x004fe20008201000 */
[----:B------:R-:W-:Y:S01]  /*0710*/  IMAD.IADD R4, R3, 0x1, -R4 ;  /* 0x0000000103047824 */ /* 0x000fe200078e0a04 */
[----:B------:R-:W1:Y:S01]  /*0720*/  @!UP0 S2UR UR7, SR_CgaCtaId ;  /* 0x00000000000789c3 */ /* 0x000e620000008800 */
[----:B------:R-:W-:Y:S01]  /*0730*/  @!UP0 UMOV UR6, 0x400 ;  /* 0x0000040000068882 */ /* 0x000fe20000000000 */
[----:B0-----:R-:W-:Y:S01]  /*0740*/  R2UR UR4, R8 ;  /* 0x00000000080472ca */ /* 0x001fe200000e0000 */
[----:B------:R-:W-:-:S02]  /*0750*/  IMAD R4, R4, 0x4, R7 ;  /* 0x0000000404047824 */ /* 0x000fc400078e0207 */
[----:B------:R-:W-:Y:S02]  /*0760*/  FMUL R6, R0, UR5 ;  /* 0x0000000500067c20 */ /* 0x000fe40008400000 */
[C---:B------:R-:W-:Y:S01]  /*0770*/  IMAD.SHL.U32 R19, R4.reuse, 0x4, RZ ;  /* 0x0000000404137824 */ /* 0x040fe200078e00ff */
[----:B------:R-:W-:-:S03]  /*0780*/  LEA.HI R0, R4, R4, RZ, 0x1 ;  /* 0x0000000404007211 */ /* 0x000fc600078f08ff */
[----:B------:R-:W0:Y:S01]  /*0790*/  F2I.U32.TRUNC.NTZ R6, R6 ;  /* 0x0000000600067305 */ /* 0x000e22000020f000 */
[----:B------:R-:W-:Y:S02]  /*07a0*/  LOP3.LUT R3, R0, 0xfffffffe, RZ, 0xc0, !PT ;  /* 0xfffffffe00037812 */ /* 0x000fe400078ec0ff */
[C---:B------:R-:W-:Y:S01]  /*07b0*/  LOP3.LUT R19, R4.reuse, 0xc, R19, 0x78, !PT ;  /* 0x0000000c04137812 */ /* 0x040fe200078e7813 */
[----:B------:R-:W-:Y:S02]  /*07c0*/  UIADD3 UR4, -UR4, URZ, URZ ;  /* 0x0000003f04047290 */ /* 0x000fe4000fffe13f */
[----:B------:R-:W-:Y:S02]  /*07d0*/  IMAD.IADD R3, R4, 0x1, -R3 ;  /* 0x0000000104037824 */ /* 0x000fe400078e0a03 */
[----:B------:R-:W-:-:S03]  /*07e0*/  UIMAD UR8, UR8, UR4, UR13 ;  /* 0x00000004080872a4 */ /* 0x000fc6000f8e020d */
[----:B------:R-:W-:Y:S02]  /*07f0*/  UMOV UR4, 0x20 ;  /* 0x0000002000047882 */ /* 0x000fe40000000000 */
[----:B------:R-:W-:-:S04]  /*0800*/  @!UP0 UIADD3 UR4, -UR4, 0x100000, URZ ;  /* 0x0010000004048890 */ /* 0x000fc8000fffe13f */
[----:B------:R-:W-:Y:S02]  /*0810*/  @!UP0 USHF.L.U32 UR5, UR4, 0xb, URZ ;  /* 0x0000000b04058899 */ /* 0x000fe4000800063f */
[----:B------:R-:W-:Y:S01]  /*0820*/  @!UP0 USHF.L.U32 UR4, UR4, 0x1, URZ ;  /* 0x0000000104048899 */ /* 0x000fe2000800063f */
[----:B------:R-:W-:Y:S01]  /*0830*/  ISETP.NE.AND P3, PT, R3, UR8, PT ;  /* 0x0000000803007c0c */ /* 0x000fe2000bf65270 */
[----:B-1----:R-:W-:Y:S01]  /*0840*/  @!UP0 ULEA UR6, UR7, UR6, 0x18 ;  /* 0x0000000607068291 */ /* 0x002fe2000f8ec03f */
[----:B------:R-:W1:Y:S01]  /*0850*/  LDC R3, c[0x0][0x140] ;  /* 0x00005000ff037b82 */ /* 0x000e620000000800 */
[----:B0-----:R-:W-:Y:S01]  /*0860*/  R2UR UR12, R6 ;  /* 0x00000000060c72ca */ /* 0x001fe200000e0000 */
[----:B------:R-:W-:Y:S01]  /*0870*/  VOTEU.ALL UP0, P0 ;  /* 0x00000000003f7886 */ /* 0x000fe20000000000 */
[----:B------:R-:W-:-:S04]  /*0880*/  LOP3.LUT P0, RZ, R5, 0x7, RZ, 0xc0, !PT ;  /* 0x0000000705ff7812 */ /* 0x000fc8000780c0ff */
[C---:B------:R-:W-:Y:S01]  /*0890*/  ISETP.LT.U32.AND P0, PT, R19.reuse, 0x2, !P0 ;  /* 0x000000021300780c */ /* 0x040fe20004701070 */
[----:B------:R-:W0:Y:S03]  /*08a0*/  FENCE.VIEW.ASYNC.S ;  /* 0x00000000000073c6 */ /* 0x000e260000000000 */
[----:B0-----:R-:W0:Y:S01]  /*08b0*/  @!UP0 SYNCS.EXCH.64 URZ, [UR6+0xf0], UR4 ;  /* 0x0000f004063f85b2 */ /* 0x001e220008000100 */
[----:B------:R-:W-:Y:S02]  /*08c0*/  @P3 LEA.HI R0, R19, R19, RZ, 0x1 ;  /* 0x0000001313003211 */ /* 0x000fe400078f08ff */
[----:B------:R-:W-:Y:S02]  /*08d0*/  UIADD3 UR12, -UR12, URZ, URZ ;  /* 0x0000003f0c0c7290 */ /* 0x000fe4000fffe13f */
[----:B------:R-:W-:Y:S02]  /*08e0*/  @P3 SHF.R.S32.HI R0, RZ, 0x1, R0 ;  /* 0x00000001ff003819 */ /* 0x000fe40000011400 */
[----:B-1----:R-:W-:-:S02]  /*08f0*/  ISETP.EQ.U32.AND P2, PT, R3, 0x1, PT ;  /* 0x000000010300780c */ /* 0x002fc40003f42070 */
[----:B------:R-:W-:Y:S01]  /*0900*/  SEL R3, RZ, 0x1, !P0 ;  /* 0x00000001ff037807 */ /* 0x000fe20004000000 */
[----:B------:R1:W2:Y:S01]  /*0910*/  @!UP1 SYNCS.EXCH.64 URZ, [UR6+0xf8], UR4 ;  /* 0x0000f804063f95b2 */ /* 0x0002a20008000100 */
[----:B------:R-:W-:Y:S01]  /*0920*/  NOP ;  /* 0x0000000000007918 */ /* 0x000fe20000000000 */
[----:B-1----:R-:W-:-:S06]  /*0930*/  UIMAD UR4, UR11, UR12, UR10 ;  /* 0x0000000c0b0472a4 */ /* 0x002fcc000f8e020a */
[----:B------:R-:W-:-:S04]  /*0940*/  @P3 ISETP.NE.AND P4, PT, R0, UR4, PT ;  /* 0x0000000400003c0c */ /* 0x000fc8000bf85270 */
[----:B------:R-:W-:-:S04]  /*0950*/  @P3 SEL R18, RZ, 0x1, P4 ;  /* 0x00000001ff123807 */ /* 0x000fc80002000000 */
[----:B------:R-:W-:Y:S01]  /*0960*/  LOP3.LUT R18, R18, R3, RZ, 0xc0, !PT ;  /* 0x0000000312127212 */ /* 0x000fe200078ec0ff */
[----:B0-----:R-:W-:Y:S06]  /*0970*/  @!P2 BRA `(.L_x_4) ;  /* 0x000000000008a947 */ /* 0x001fec0003800000 */
[----:B--2---:R-:W-:Y:S01]  /*0980*/  UCGABAR_ARV ;  /* 0x00000000000079c7 */ /* 0x004fe20008000000 */
[----:B------:R-:W-:Y:S05]  /*0990*/  BRA `(.L_x_5) ;  /* 0x0000000000047947 */ /* 0x000fea0003800000 */
.L_x_4:
[----:B--2---:R-:W-:Y:S01]  /*09a0*/  NOP ;  /* 0x0000000000007918 */ /* 0x004fe20000000000 */
.L_x_5:
[----:B------:R-:W-:Y:S01]  /*09b0*/  ULDC UR4, c[0x0][0x65c] ;  /* 0x0001970000047ab9 */ /* 0x000fe20000000800 */
[----:B------:R-:W-:Y:S01]  /*09c0*/  UMOV UR5, URZ ;  /* 0x0000003f00057c82 */ /* 0x000fe20008000000 */
[----:B------:R-:W-:-:S03]  /*09d0*/  UISETP.NE.AND UP0, UPT, UR4, 0x1, UPT ;  /* 0x000000010400788c */ /* 0x000fc6000bf05270 */
[----:B------:R-:W-:Y:S01]  /*09e0*/  UMOV UR4, UR13 ;  /* 0x0000000d00047c82 */ /* 0x000fe20008000000 */
[----:B------:R-:W-:Y:S02]  /*09f0*/  UP2UR UR39, UPR, URZ, 0x1 ;  /* 0x000000013f277883 */ /* 0x000fe40008000000 */
[----:B------:R-:W-:Y:S02]  /*0a00*/  PLOP3.LUT P3, PT, PT, PT, UP0, 0x80, 0x0 ;  /* 0x000000000000781c */ /* 0x000fe40003f6f008 */
[----:B------:R-:W-:Y:S02]  /*0a10*/  PLOP3.LUT P4, PT, PT, PT, UP0, 0x80, 0x0 ;  /* 0x000000000000781c */ /* 0x000fe40003f8f008 */
[----:B------:R-:W-:Y:S01]  /*0a20*/  PLOP3.LUT P5, PT, PT, PT, UP0, 0x80, 0x0 ;  /* 0x000000000000781c */ /* 0x000fe20003faf008 */
[----:B------:R-:W-:Y:S01]  /*0a30*/  @UP0 ULDC UR14, c[0x0][0x10] ;  /* 0x00000400000e0ab9 */ /* 0x000fe20000000800 */
[----:B------:R-:W-:Y:S01]  /*0a40*/  @UP0 UMOV UR6, UR10 ;  /* 0x0000000a00060c82 */ /* 0x000fe20008000000 */
[----:B------:R-:W-:Y:S01]  /*0a50*/  @UP0 UMOV UR7, URZ ;  /* 0x0000003f00070c82 */ /* 0x000fe20008000000 */
[----:B------:R-:W-:Y:S01]  /*0a60*/  PLOP3.LUT P0, PT, PT, PT, UP0, 0x80, 0x0 ;  /* 0x000000000000781c */ /* 0x000fe20003f0f008 */
[----:B------:R-:W-:-:S03]  /*0a70*/  @UP0 UIMAD.WIDE.U32 UR14, UR13, UR14, UR6 ;  /* 0x0000000e0d0e02a5 */ /* 0x000fc6000f8e0006 */
[----:B------:R-:W-:Y:S01]  /*0a80*/  @!UP0 ULDC UR7, c[0x0][0xc] ;  /* 0x0000030000078ab9 */ /* 0x000fe20000000800 */
[----:B------:R-:W-:Y:S01]  /*0a90*/  @UP0 UMOV UR6, URZ ;  /* 0x0000003f00060c82 */ /* 0x000fe20008000000 */
[----:B------:R-:W-:Y:S01]  /*0aa0*/  @!UP0 UIMAD.WIDE.U32 UR4, UR10, UR7, UR4 ;  /* 0x000000070a0482a5 */ /* 0x000fe2000f8e0004 */
[----:B------:R-:W-:Y:S01]  /*0ab0*/  IMAD.U32 R17, RZ, RZ, UR15 ;  /* 0x0000000fff117e24 */ /* 0x000fe2000f8e00ff */
[----:B------:R-:W-:Y:S01]  /*0ac0*/  @UP0 UIADD3 UR6, UR15, UR6, URZ ;  /* 0x000000060f060290 */ /* 0x000fe2000fffe03f */
[----:B------:R-:W-:-:S03]  /*0ad0*/  IMAD.U32 R16, RZ, RZ, UR14 ;  /* 0x0000000eff107e24 */ /* 0x000fc6000f8e00ff */
[----:B------:R-:W-:Y:S02]  /*0ae0*/  IMAD.U32 R4, RZ, RZ, UR4 ;  /* 0x00000004ff047e24 */ /* 0x000fe4000f8e00ff */
[----:B------:R-:W-:Y:S02]  /*0af0*/  IMAD.U32 R7, RZ, RZ, UR5 ;  /* 0x00000005ff077e24 */ /* 0x000fe4000f8e00ff */
[----:B------:R-:W-:Y:S02]  /*0b00*/  @P3 IMAD.U32 R17, RZ, RZ, UR6 ;  /* 0x00000006ff113e24 */ /* 0x000fe4000f8e00ff */
[----:B------:R-:W-:Y:S02]  /*0b10*/  IMAD.U32 R5, RZ, RZ, UR5 ;  /* 0x00000005ff057e24 */ /* 0x000fe4000f8e00ff */
[----:B------:R-:W-:Y:S02]  /*0b20*/  IMAD.U32 R6, RZ, RZ, UR4 ;  /* 0x00000004ff067e24 */ /* 0x000fe4000f8e00ff */
[----:B------:R-:W-:-:S02]  /*0b30*/  @!P4 IMAD.MOV.U32 R16, RZ, RZ, R4 ;  /* 0x000000ffff10c224 */ /* 0x000fc400078e0004 */
[----:B------:R-:W-:Y:S01]  /*0b40*/  @!P5 IMAD.MOV.U32 R17, RZ, RZ, R7 ;  /* 0x000000ffff11d224 */ /* 0x000fe200078e0007 */
[----:B------:R-:W-:Y:S06]  /*0b50*/  @!P2 BRA `(.L_x_6) ;  /* 0x00000000000ca947 */ /* 0x000fec0003800000 */
[----:B------:R-:W-:Y:S01]  /*0b60*/  UCGABAR_WAIT ;  /* 0x0000000000007dc7 */ /* 0x000fe20008000000 */
[----:B------:R-:W-:Y:S01]  /*0b70*/  CCTL.IVALL ;  /* 0x00000000ff00798f */ /* 0x000fe20002000000 */
[----:B------:R-:W-:Y:S05]  /*0b80*/  BRA `(.L_x_7) ;  /* 0x0000000000047947 */ /* 0x000fea0003800000 */
.L_x_6:
[----:B------:R-:W-:Y:S06]  /*0b90*/  BAR.SYNC.DEFER_BLOCKING 0x0 ;  /* 0x0000000000007b1d */ /* 0x000fec0000010000 */
.L_x_7:
[----:B------:R-:W-:Y:S05]  /*0ba0*/  @!P1 BRA `(.L_x_8) ;  /* 0x000000d4001c9947 */ /* 0x000fea0003800000 */
[----:B------:R-:W-:-:S06]  /*0bb0*/  UISETP.GT.U32.AND UP0, UPT, UR16, 0x1, UPT ;  /* 0x000000011000788c */ /* 0x000fcc000bf04070 */
[----:B------:R-:W-:-:S13]  /*0bc0*/  PLOP3.LUT P0, PT, PT, PT, UP0, 0x80, 0x0 ;  /* 0x000000000000781c */ /* 0x000fda0003f0f008 */
[----:B------:R-:W-:Y:S05]  /*0bd0*/  @P0 EXIT ;  /* 0x000000000000094d */ /* 0x000fea0003800000 */
[----:B------:R-:W-:Y:S01]  /*0be0*/  ULDC.64 UR4, c[0x0][0x650] ;  /* 0x0001940000047ab9 */ /* 0x000fe20000000a00 */
[----:B------:R-:W-:Y:S01]  /*0bf0*/  UMOV UR49, 0xffffffff ;  /* 0xffffffff00317882 */ /* 0x000fe20000000000 */
[----:B------:R-:W-:Y:S01]  /*0c00*/  ISETP.GE.U32.AND P0, PT, R16, UR4, PT ;  /* 0x0000000410007c0c */ /* 0x000fe2000bf06070 */
[----:B------:R-:W-:Y:S01]  /*0c10*/  UMOV UR40, 0xffffffff ;  /* 0xffffffff00287882 */ /* 0x000fe20000000000 */
[----:B------:R-:W-:Y:S01]  /*0c20*/  UMOV UR41, 0xffffffff ;  /* 0xffffffff00297882 */ /* 0x000fe20000000000 */
[----:B------:R-:W-:Y:S02]  /*0c30*/  PRMT R0, RZ, 0x7610, R0 ;  /* 0x00007610ff007816 */ /* 0x000fe40000000000 */
[----:B------:R-:W-:-:S13]  /*0c40*/  ISETP.GE.U32.AND.EX P0, PT, R17, UR5, PT, P0 ;  /* 0x0000000511007c0c */ /* 0x000fda000bf06100 */
[----:B------:R-:W-:Y:S05]  /*0c50*/  @P0 BRA `(.L_x_9) ;  /* 0x0000000400480947 */ /* 0x000fea0003800000 */
[----:B------:R-:W-:Y:S01]  /*0c60*/  ULDC.64 UR16, c[0x0][0x628] ;  /* 0x00018a0000107ab9 */ /* 0x000fe20000000a00 */
[C---:B------:R-:W-:Y:S01]  /*0c70*/  R2UR UR19, R16.reuse ;  /* 0x00000000101372ca */ /* 0x040fe200000e0000 */
[----:B------:R-:W-:Y:S01]  /*0c80*/  ULDC UR18, c[0x0][0x630] ;  /* 0x00018c0000127ab9 */ /* 0x000fe20000000800 */
[----:B------:R-:W-:Y:S02]  /*0c90*/  ISETP.NE.U32.AND P0, PT, RZ, UR16, PT ;  /* 0x00000010ff007c0c */ /* 0x000fe4000bf05070 */
[----:B------:R-:W-:Y:S02]  /*0ca0*/  R2UR UR4, R16 ;  /* 0x00000000100472ca */ /* 0x000fe400000e0000 */
[----:B------:R-:W-:Y:S02]  /*0cb0*/  ISETP.NE.AND.EX P0, PT, RZ, UR17, PT, P0 ;  /* 0x00000011ff007c0c */ /* 0x000fe4000bf05300 */
[----:B------:R-:W-:-:S11]  /*0cc0*/  R2UR UR5, R17 ;  /* 0x00000000110572ca */ /* 0x000fd600000e0000 */
[----:B------:R-:W-:Y:S05]  /*0cd0*/  @!P0 BRA `(.L_x_10) ;  /* 0x0000000000308947 */ /* 0x000fea0003800000 */
[----:B------:R-:W-:Y:S01]  /*0ce0*/  R2UR UR4, R16 ;  /* 0x00000000100472ca */ /* 0x000fe200000e0000 */
[----:B------:R-:W-:Y:S01]  /*0cf0*/  ULDC UR9, c[0x0][0x634] ;  /* 0x00018d0000097ab9 */ /* 0x000fe20000000800 */
[----:B------:R-:W-:-:S11]  /*0d00*/  R2UR UR13, R17 ;  /* 0x00000000110d72ca */ /* 0x000fd600000e0000 */
[----:B------:R-:W-:-:S04]  /*0d10*/  UIADD3 UR9, UP0, UR4, UR9, URZ ;  /* 0x0000000904097290 */ /* 0x000fc8000ff1e03f */
[----:B------:R-:W-:-:S04]  /*0d20*/  UIADD3.X UR13, URZ, UR13, URZ, UP0, !UPT ;  /* 0x0000000d3f0d7290 */ /* 0x000fc800087fe43f */
[----:B------:R-:W-:-:S04]  /*0d30*/  UIMAD.WIDE.U32 UR4, UR13, UR16, URZ ;  /* 0x000000100d0472a5 */ /* 0x000fc8000f8e003f */
[----:B------:R-:W-:Y:S02]  /*0d40*/  UIMAD.WIDE.U32 UR6, UP0, UR9, UR17, UR4 ;  /* 0x00000011090672a5 */ /* 0x000fe4000f800004 */
[----:B------:R-:W-:Y:S02]  /*0d50*/  UIMAD.WIDE.U32 UR4, UR9, UR16, URZ ;  /* 0x00000010090472a5 */ /* 0x000fe4000f8e003f */
[----:B------:R-:W-:Y:S02]  /*0d60*/  UIADD3.X UR15, URZ, URZ, URZ, UP0, !UPT ;  /* 0x0000003f3f0f7290 */ /* 0x000fe400087fe43f */
[----:B------:R-:W-:Y:S01]  /*0d70*/  UIADD3 URZ, UP0, UR5, UR6, URZ ;  /* 0x00000006053f7290 */ /* 0x000fe2000ff1e03f */
[----:B------:R-:W-:-:S03]  /*0d80*/  UMOV UR14, UR7 ;  /* 0x00000007000e7c82 */ /* 0x000fc60008000000 */
[----:B------:R-:W-:-:S12]  /*0d90*/  UIMAD.WIDE.U32.X UR4, UR13, UR17, UR14, UP0 ;  /* 0x000000110d0472a5 */ /* 0x000fd800080e040e */
.L_x_10:
[----:B------:R-:W-:Y:S01]  /*0da0*/  USHF.R.U64 UR41, UR4, UR18, UR5 ;  /* 0x0000001204297299 */ /* 0x000fe20008001205 */
[----:B------:R-:W-:Y:S01]  /*0db0*/  R2UR UR7, R17 ;  /* 0x00000000110772ca */ /* 0x000fe200000e0000 */
[----:B------:R-:W-:Y:S02]  /*0dc0*/  USHF.R.U32.HI UR4, URZ, UR18, UR5 ;  /* 0x000000123f047299 */ /* 0x000fe40008011605 */
[----:B------:R-:W-:Y:S01]  /*0dd0*/  UIADD3 UR5, UP0, URZ, -UR41, URZ ;  /* 0x800000293f057290 */ /* 0x000fe2000ff1e03f */
[----:B------:R-:W-:Y:S01]  /*0de0*/  ULDC.64 UR14, c[0x0][0x620] ;  /* 0x00018800000e7ab9 */ /* 0x000fe20000000a00 */
[----:B------:R-:W-:Y:S02]  /*0df0*/  UMOV UR6, UR19 ;  /* 0x0000001300067c82 */ /* 0x000fe40008000000 */
[----:B------:R-:W-:Y:S01]  /*0e00*/  UIADD3.X UR4, URZ, ~UR4, URZ, UP0, !UPT ;  /* 0x800000043f047290 */ /* 0x000fe200087fe43f */
[----:B------:R-:W-:Y:S01]  /*0e10*/  ULDC UR9, c[0x0][0x618] ;  /* 0x0001860000097ab9 */ /* 0x000fe20000000800 */
[----:B------:R-:W-:-:S02]  /*0e20*/  UIMAD UR12, UR11, UR12, UR10 ;  /* 0x0000000c0b0c72a4 */ /* 0x000fc4000f8e020a */
[----:B------:R-:W-:Y:S02]  /*0e30*/  UIMAD UR4, UR4, UR14, URZ ;  /* 0x0000000e040472a4 */ /* 0x000fe4000f8e023f */
[----:B------:R-:W-:Y:S02]  /*0e40*/  UIMAD.WIDE.U32 UR6, UR5, UR14, UR6 ;  /* 0x0000000e050672a5 */ /* 0x000fe4000f8e0006 */
[----:B------:R-:W-:Y:S01]  /*0e50*/  UIMAD UR4, UR5, UR15, UR4 ;  /* 0x0000000f050472a4 */ /* 0x000fe2000f8e0204 */
[----:B------:R-:W-:Y:S01]  /*0e60*/  ULDC UR10, c[0x0][0x608] ;  /* 0x00018200000a7ab9 */ /* 0x000fe20000000800 */
[----:B------:R-:W-:Y:S02]  /*0e70*/  ULDC UR18, c[0x0][0x658] ;  /* 0x0001960000127ab9 */ /* 0x000fe40000000800 */
[----:B------:R-:W-:Y:S01]  /*0e80*/  UIADD3 UR7, UR7, UR4, URZ ;  /* 0x0000000407077290 */ /* 0x000fe2000fffe03f */
[----:B------:R-:W-:Y:S02]  /*0e90*/  UMOV UR11, 0xffffffff ;  /* 0xffffffff000b7882 */ /* 0x000fe40000000000 */
[----:B------:R-:W-:Y:S01]  /*0ea0*/  ULDC.64 UR4, c[0x0][0x640] ;  /* 0x0001900000047ab9 */ /* 0x000fe20000000a00 */
[----:B------:R-:W-:Y:S01]  /*0eb0*/  USHF.R.U64 UR16, UR6, UR9, UR7 ;  /* 0x0000000906107299 */ /* 0x000fe20008001207 */
[----:B------:R-:W-:Y:S01]  /*0ec0*/  ISETP.NE.U32.AND P0, PT, RZ, UR4, PT ;  /* 0x00000004ff007c0c */ /* 0x000fe2000bf05070 */
[----:B------:R-:W-:-:S02]  /*0ed0*/  USHF.R.U32.HI UR7, URZ, UR9, UR7 ;  /* 0x000000093f077299 */ /* 0x000fc40008011607 */
[----:B------:R-:W-:Y:S01]  /*0ee0*/  USHF.L.U32 UR6, UR11, UR18, URZ ;  /* 0x000000120b067299 */ /* 0x000fe2000800063f */
[----:B------:R-:W-:Y:S01]  /*0ef0*/  ISETP.NE.AND.EX P0, PT, RZ, UR5, PT, P0 ;  /* 0x00000005ff007c0c */ /* 0x000fe2000bf05300 */
[----:B------:R-:W-:Y:S02]  /*0f00*/  USHF.R.U64 UR22, UR16, UR10, UR7 ;  /* 0x0000000a10167299 */ /* 0x000fe40008001207 */
[----:B------:R-:W-:Y:S02]  /*0f10*/  USHF.R.U32.HI UR7, URZ, UR10, UR7 ;  /* 0x0000000a3f077299 */ /* 0x000fe40008011607 */
[----:B------:R-:W-:Y:S02]  /*0f20*/  UISETP.NE.AND UP1, UPT, UR39, URZ, UPT ;  /* 0x0000003f2700728c */ /* 0x000fe4000bf25270 */
[----:B------:R-:W-:Y:S01]  /*0f30*/  USHF.R.U64 UR23, UR22, UR18, UR7 ;  /* 0x0000001216177299 */ /* 0x000fe20008001207 */
[----:B------:R-:W-:Y:S01]  /*0f40*/  ULDC UR17, c[0x0][0x600] ;  /* 0x0001800000117ab9 */ /* 0x000fe20000000800 */
[----:B------:R-:W-:-:S02]  /*0f50*/  ULOP3.LUT UR13, URZ, UR6, URZ, 0x33, !UPT ;  /* 0x000000063f0d7292 */ /* 0x000fc4000f8e333f */
[----:B------:R-:W-:Y:S02]  /*0f60*/  UIADD3 UR15, UR17, -0x1, URZ ;  /* 0xffffffff110f7890 */ /* 0x000fe4000fffe03f */
[----:B------:R-:W-:Y:S02]  /*0f70*/  USEL UR12, UR8, UR12, !UP1 ;  /* 0x0000000c080c7287 */ /* 0x000fe4000c800000 */
[----:B------:R-:W-:Y:S01]  /*0f80*/  USHF.R.U32.HI UR7, URZ, UR18, UR7 ;  /* 0x000000123f077299 */ /* 0x000fe20008011607 */
[----:B------:R-:W-:Y:S01]  /*0f90*/  ULDC UR19, c[0x0][0x648] ;  /* 0x0001920000137ab9 */ /* 0x000fe20000000800 */
[----:B------:R-:W-:Y:S01]  /*0fa0*/  ULDC UR20, c[0x0][0x638] ;  /* 0x00018e0000147ab9 */ /* 0x000fe20000000800 */
[----:B------:R-:W-:Y:S01]  /*0fb0*/  UMOV UR21, 0x1 ;  /* 0x0000000100157882 */ /* 0x000fe20000000000 */
[----:B------:R-:W-:Y:S01]  /*0fc0*/  UMOV UR6, UR23 ;  /* 0x0000001700067c82 */ /* 0x000fe20008000000 */
[----:B------:R-:W-:Y:S07]  /*0fd0*/  @!P0 BRA `(.L_x_11) ;  /* 0x0000000000308947 */ /* 0x000fee0003800000 */
[----:B------:R-:W-:Y:S02]  /*0fe0*/  ULDC UR10, c[0x0][0x64c] ;  /* 0x00019300000a7ab9 */ /* 0x000fe40000000800 */
        /* <DEDUP_REMOVED lines=8> */
[----:B------:R-:W-:-:S07]  /*1070*/  UIMAD.WIDE.U32.X UR4, UR14, UR5, UR10, UP0 ;  /* 0x000000050e0472a5 */ /* 0x000fce00080e040a */
[----:B------:R-:W-:Y:S01]  /*1080*/  UMOV UR6, UR4 ;  /* 0x0000000400067c82 */ /* 0x000fe20008000000 */
[----:B------:R-:W-:-:S05]  /*1090*/  UMOV UR7, UR5 ;  /* 0x0000000500077c82 */ /* 0x000fca0008000000 */
.L_x_11:
[----:B------:R-:W-:Y:S01]  /*10a0*/  USHF.R.U64 UR5, UR6, UR19, UR7 ;  /* 0x0000001306057299 */ /* 0x000fe20008001207 */
[----:B------:R-:W-:Y:S01]  /*10b0*/  IMAD.MOV.U32 R0, RZ, RZ, 0x1 ;  /* 0x00000001ff007424 */ /* 0x000fe200078e00ff */
[----:B------:R-:W-:Y:S02]  /*10c0*/  USHF.L.U32 UR4, UR21, UR18, URZ ;  /* 0x0000001215047299 */ /* 0x000fe4000800063f */
[----:B------:R-:W-:Y:S02]  /*10d0*/  ULOP3.LUT UR13, UR22, UR13, URZ, 0xc0, !UPT ;  /* 0x0000000d160d7292 */ /* 0x000fe4000f8ec03f */
[----:B------:R-:W-:Y:S02]  /*10e0*/  UIADD3 UR6, -UR5, URZ, URZ ;  /* 0x0000003f05067290 */ /* 0x000fe4000fffe13f */
[----:B------:R-:W-:Y:S02]  /*10f0*/  UIMAD UR13, UR4, UR5, UR13 ;  /* 0x00000005040d72a4 */ /* 0x000fe4000f8e020d */
[----:B------:R-:W-:-:S02]  /*1100*/  ULOP3.LUT UR15, UR16, UR15, URZ, 0xc0, !UPT ;  /* 0x0000000f100f7292 */ /* 0x000fc4000f8ec03f */
[----:B------:R-:W-:Y:S01]  /*1110*/  UIMAD UR4, UR6, UR20, UR23 ;  /* 0x00000014060472a4 */ /* 0x000fe2000f8e0217 */
[----:B------:R-:W-:Y:S01]  /*1120*/  ULDC UR5, c[0x0][0x610] ;  /* 0x0001840000057ab9 */ /* 0x000fe20000000800 */
[----:B------:R-:W-:Y:S02]  /*1130*/  UISETP.NE.AND UP0, UPT, UR39, URZ, UPT ;  /* 0x0000003f2700728c */ /* 0x000fe4000bf05270 */
[----:B------:R-:W-:Y:S02]  /*1140*/  UIMAD UR12, UR13, UR5, UR12 ;  /* 0x000000050d0c72a4 */ /* 0x000fe4000f8e020c */
[----:B------:R-:W-:-:S04]  /*1150*/  UIMAD UR4, UR4, UR17, UR15 ;  /* 0x00000011040472a4 */ /* 0x000fc8000f8e020f */
[----:B------:R-:W-:Y:S02]  /*1160*/  USEL UR40, UR4, UR12, !UP0 ;  /* 0x0000000c04287287 */ /* 0x000fe4000c000000 */
[----:B------:R-:W-:-:S12]  /*1170*/  USEL UR49, UR12, UR4, !UP0 ;  /* 0x000000040c317287 */ /* 0x000fd8000c000000 */
.L_x_9:
[----:B------:R-:W-:-:S08]  /*1180*/  NOP ;  /* 0x0000000000007918 */ /* 0x000fd00000000000 */
[----:B------:R-:W0:Y:S02]  /*1190*/  USETMAXREG.TRY_ALLOC.CTAPOOL UP0, 0xe8 ;  /* 0x000000e8000079c8 */ /* 0x000e240008000600 */
[----:B0-----:R-:W-:-:S13]  /*11a0*/  PLOP3.LUT P0, PT, PT, PT, UP0, 0x80, 0x0 ;  /* 0x000000000000781c */ /* 0x001fda0003f0f008 */
[----:B------:R-:W-:Y:S05]  /*11b0*/  @!P0 BRA `(.L_x_9) ;  /* 0xfffffffc00f08947 */ /* 0x000fea000383ffff */
[----:B------:R-:W-:Y:S01]  /*11c0*/  ULDC.64 UR4, c[0x0][0x598] ;  /* 0x0001660000047ab9 */ /* 0x000fe20000000a00 */
[----:B------:R-:W-:Y:S01]  /*11d0*/  ULDC.64 UR50, c[0x0][0x208] ;  /* 0x0000820000327ab9 */ /* 0x000fe20000000a00 */
[----:B------:R-:W-:-:S04]  /*11e0*/  ISETP.NE.U32.AND P0, PT, RZ, UR4, PT ;  /* 0x00000004ff007c0c */ /* 0x000fc8000bf05070 */
[----:B------:R-:W-:-:S13]  /*11f0*/  ISETP.NE.AND.EX P0, PT, RZ, UR5, PT, P0 ;  /* 0x00000005ff007c0c */ /* 0x000fda000bf05300 */
[----:B------:R-:W-:Y:S05]  /*1200*/  @!P0 BRA `(.L_x_12) ;  /* 0x00000000001c8947 */ /* 0x000fea0003800000 */
[----:B------:R-:W0:Y:S02]  /*1210*/  LDC.64 R4, c[0x0][0x598] ;  /* 0x00016600ff047b82 */ /* 0x000e240000000a00 */
[----:B0-----:R-:W2:Y:S02]  /*1220*/  LDG.E.64 R4, desc[UR50][R4.64] ;  /* 0x0000003204047981 */ /* 0x001ea4000c1e1b00 */
[----:B--2---:R-:W-:-:S04]  /*1230*/  ISETP.NE.U32.AND P0, PT, R4, RZ, PT ;  /* 0x000000ff0400720c */ /* 0x004fc80003f05070 */
[----:B------:R-:W-:-:S13]  /*1240*/  ISETP.NE.AND.EX P0, PT, R5, RZ, PT, P0 ;  /* 0x000000ff0500720c */ /* 0x000fda0003f05300 */
[----:B------:R-:W-:Y:S05]  /*1250*/  @!P0 BRA `(.L_x_12) ;  /* 0x0000000000088947 */ /* 0x000fea0003800000 */
[----:B------:R0:W5:Y:S01]  /*1260*/  LD.E R22, desc[UR50][R4.64] ;  /* 0x0000003204167980 */ /* 0x000162000c101900 */
[----:B------:R-:W-:Y:S05]  /*1270*/  BRA `(.L_x_13) ;  /* 0x0000000000247947 */ /* 0x000fea0003800000 */
.L_x_12:
[----:B------:R-:W-:Y:S02]  /*1280*/  ULDC.64 UR4, c[0x0][0x588] ;  /* 0x0001620000047ab9 */ /* 0x000fe40000000a00 */
[----:B------:R-:W-:-:S04]  /*1290*/  ISETP.NE.U32.AND P0, PT, RZ, UR4, PT ;  /* 0x00000004ff007c0c */ /* 0x000fc8000bf05070 */
[----:B------:R-:W-:-:S13]  /*12a0*/  ISETP.NE.AND.EX P0, PT, RZ, UR5, PT, P0 ;  /* 0x00000005ff007c0c */ /* 0x000fda000bf05300 */
[----:B------:R-:W-:Y:S05]  /*12b0*/  @!P0 BRA `(.L_x_14) ;  /* 0x00000000000c8947 */ /* 0x000fea0003800000 */
[----:B------:R-:W0:Y:S02]  /*12c0*/  LDC.64 R22, c[0x0][0x588] ;  /* 0x00016200ff167b82 */ /* 0x000e240000000a00 */
[----:B0-----:R1:W5:Y:S01]  /*12d0*/  LDG.E R22, desc[UR50][R22.64] ;  /* 0x0000003216167981 */ /* 0x001362000c1e1900 */
[----:B------:R-:W-:Y:S05]  /*12e0*/  BRA `(.L_x_13) ;  /* 0x0000000000087947 */ /* 0x000fea0003800000 */
.L_x_14:
[----:B------:R-:W-:Y:S02]  /*12f0*/  ULDC UR4, c[0x0][0x580] ;  /* 0x0001600000047ab9 */ /* 0x000fe40000000800 */
[----:B------:R-:W-:-:S07]  /*1300*/  IMAD.U32 R22, RZ, RZ, UR4 ;  /* 0x00000004ff167e24 */ /* 0x000fce000f8e00ff */
.L_x_13:
[----:B------:R-:W-:Y:S02]  /*1310*/  ULDC.64 UR4, c[0x0][0x5a0] ;  /* 0x0001680000047ab9 */ /* 0x000fe40000000a00 */
[----:B------:R-:W-:-:S04]  /*1320*/  ISETP.NE.U32.AND P0, PT, RZ, UR4, PT ;  /* 0x00000004ff007c0c */ /* 0x000fc8000bf05070 */
[----:B------:R-:W-:-:S13]  /*1330*/  ISETP.NE.AND.EX P0, PT, RZ, UR5, PT, P0 ;  /* 0x00000005ff007c0c */ /* 0x000fda000bf05300 */
[----:B------:R-:W-:Y:S05]  /*1340*/  @!P0 BRA `(.L_x_15) ;  /* 0x00000000001c8947 */ /* 0x000fea0003800000 */
[----:B0-----:R-:W0:Y:S02]  /*1350*/  LDC.64 R4, c[0x0][0x5a0] ;  /* 0x00016800ff047b82 */ /* 0x001e240000000a00 */
[----:B0-----:R-:W2:Y:S02]  /*1360*/  LDG.E.64 R4, desc[UR50][R4.64] ;  /* 0x0000003204047981 */ /* 0x001ea4000c1e1b00 */
[----:B--2---:R-:W-:-:S04]  /*1370*/  ISETP.NE.U32.AND P0, PT, R4, RZ, PT ;  /* 0x000000ff0400720c */ /* 0x004fc80003f05070 */
[----:B------:R-:W-:-:S13]  /*1380*/  ISETP.NE.AND.EX P0, PT, R5, RZ, PT, P0 ;  /* 0x000000ff0500720c */ /* 0x000fda0003f05300 */
[----:B------:R-:W-:Y:S05]  /*1390*/  @!P0 BRA `(.L_x_15) ;  /* 0x0000000000088947 */ /* 0x000fea0003800000 */
[----:B-1----:R0:W5:Y:S01]  /*13a0*/  LD.E R23, desc[UR50][R4.64] ;  /* 0x0000003204177980 */ /* 0x002162000c101900 */
[----:B------:R-:W-:Y:S05]  /*13b0*/  BRA `(.L_x_16) ;  /* 0x0000000000247947 */ /* 0x000fea0003800000 */
.L_x_15:
[----:B------:R-:W-:Y:S02]  /*13c0*/  ULDC.64 UR4, c[0x0][0x590] ;  /* 0x0001640000047ab9 */ /* 0x000fe40000000a00 */
[----:B------:R-:W-:-:S04]  /*13d0*/  ISETP.NE.U32.AND P0, PT, RZ, UR4, PT ;  /* 0x00000004ff007c0c */ /* 0x000fc8000bf05070 */
[----:B------:R-:W-:-:S13]  /*13e0*/  ISETP.NE.AND.EX P0, PT, RZ, UR5, PT, P0 ;  /* 0x00000005ff007c0c */ /* 0x000fda000bf05300 */
[----:B------:R-:W-:Y:S05]  /*13f0*/  @!P0 BRA `(.L_x_17) ;  /* 0x00000000000c8947 */ /* 0x000fea0003800000 */
[----:B0-----:R-:W1:Y:S02]  /*1400*/  LDC.64 R4, c[0x0][0x590] ;  /* 0x00016400ff047b82 */ /* 0x001e640000000a00 */
[----:B-1----:R1:W5:Y:S01]  /*1410*/  LDG.E R23, desc[UR50][R4.64] ;  /* 0x0000003204177981 */ /* 0x002362000c1e1900 */
[----:B------:R-:W-:Y:S05]  /*1420*/  BRA `(.L_x_16) ;  /* 0x0000000000087947 */ /* 0x000fea0003800000 */
.L_x_17:
[----:B------:R-:W-:Y:S02]  /*1430*/  ULDC UR4, c[0x0][0x584] ;  /* 0x0001610000047ab9 */ /* 0x000fe40000000800 */
[----:B-1----:R-:W-:-:S07]  /*1440*/  IMAD.U32 R23, RZ, RZ, UR4 ;  /* 0x00000004ff177e24 */ /* 0x002fce000f8e00ff */
.L_x_16:
[----:B------:R-:W-:-:S13]  /*1450*/  LOP3.LUT P0, RZ, R0, 0xff, RZ, 0xc0, !PT ;  /* 0x000000ff00ff7812 */ /* 0x000fda000780c0ff */
[----:B------:R-:W-:Y:S05]  /*1460*/  @!P0 EXIT ;  /* 0x000000000000894d */ /* 0x000fea0003800000 */
[----:B------:R-:W-:Y:S01]  /*1470*/  ULDC UR4, c[0x0][0x28c] ;  /* 0x0000a30000047ab9 */ /* 0x000fe20000000800 */
[----:B------:R-:W-:Y:S01]  /*1480*/  ULDC.64 UR6, c[0x0][0x5c8] ;  /* 0x0001720000067ab9 */ /* 0x000fe20000000a00 */
[----:B------:R-:W-:Y:S02]  /*1490*/  UIADD3 UR4, UR4, 0x1f, URZ ;  /* 0x0000001f04047890 */ /* 0x000fe4000fffe03f */
[----:B------:R-:W-:Y:S02]  /*14a0*/  USHF.L.U64.HI UR42, UR6, 0x7, UR7 ;  /* 0x00000007062a7899 */ /* 0x000fe40008010207 */
[----:B------:R-:W-:Y:S02]  /*14b0*/  USHF.R.S32.HI UR5, URZ, 0x1f, UR4 ;  /* 0x0000001f3f057899 */ /* 0x000fe40008011404 */
[----:B------:R-:W-:Y:S02]  /*14c0*/  USHF.L.U32 UR43, UR6, 0x7, URZ ;  /* 0x00000007062b7899 */ /* 0x000fe4000800063f */
[----:B------:R-:W-:-:S02]  /*14d0*/  ULEA.HI UR5, UR5, UR4, URZ, 0x5 ;  /* 0x0000000405057291 */ /* 0x000fc4000f8f283f */
[----:B------:R-:W-:Y:S02]  /*14e0*/  USHF.L.U64.HI UR44, UR6, 0x3, UR7 ;  /* 0x00000003062c7899 */ /* 0x000fe40008010207 */
[----:B------:R-:W-:Y:S02]  /*14f0*/  USHF.L.U32 UR45, UR6, 0x3, URZ ;  /* 0x00000003062d7899 */ /* 0x000fe4000800063f */
[----:B------:R-:W-:Y:S02]  /*1500*/  USHF.L.U64.HI UR46, UR6, 0x8, UR7 ;  /* 0x00000008062e7899 */ /* 0x000fe40008010207 */
[----:B------:R-:W-:Y:S02]  /*1510*/  USHF.L.U32 UR47, UR6, 0x8, URZ ;  /* 0x00000008062f7899 */ /* 0x000fe4000800063f */
[----:B------:R-:W-:Y:S01]  /*1520*/  USHF.R.S32.HI UR48, URZ, 0x5, UR5 ;  /* 0x000000053f307899 */ /* 0x000fe20008011405 */
[----:B------:R-:W-:Y:S01]  /*1530*/  UMOV UR36, URZ ;  /* 0x0000003f00247c82 */ /* 0x000fe20008000000 */
[----:B------:R-:W-:-:S10]  /*1540*/  UMOV UR37, URZ ;  /* 0x0000003f00257c82 */ /* 0x000fd40008000000 */
.L_x_175:
[----:B------:R-:W-:Y:S01]  /*1550*/  LOP3.LUT R0, R2, 0x80, RZ, 0xc0, !PT ;  /* 0x0000008002007812 */ /* 0x000fe200078ec0ff */
[----:B------:R-:W2:Y:S01]  /*1560*/  S2UR UR6, SR_CgaCtaId ;  /* 0x00000000000679c3 */ /* 0x000ea20000008800 */
[----:B------:R-:W-:Y:S02]  /*1570*/  UMOV UR52, 0x400 ;  /* 0x0000040000347882 */ /* 0x000fe40000000000 */
[----:B------:R-:W-:-:S06]  /*1580*/  SHF.R.U32.HI R0, RZ, 0x7, R0 ;  /* 0x00000007ff007819 */ /* 0x000fcc0000011600 */
[----:B------:R-:W3:Y:S01]  /*1590*/  SHFL.IDX PT, R0, R0, RZ, 0x1f ;  /* 0x00001fff00007589 */ /* 0x000ee200000e0000 */
[----:B--2---:R-:W-:Y:S01]  /*15a0*/  ULEA UR52, UR6, UR52, 0x18 ;  /* 0x0000003406347291 */ /* 0x004fe2000f8ec03f */
[----:B---3--:R-:W-:-:S13]  /*15b0*/  R2UR UR4, R0 ;  /* 0x00000000000472ca */ /* 0x008fda00000e0000 */
[----:B------:R-:W-:-:S04]  /*15c0*/  ULEA.HI UR5, UR4, UR4, URZ, 0x1 ;  /* 0x0000000404057291 */ /* 0x000fc8000f8f083f */
[----:B------:R-:W-:-:S04]  /*15d0*/  ULOP3.LUT UR5, UR5, 0x1ffffe, URZ, 0xc0, !UPT ;  /* 0x001ffffe05057892 */ /* 0x000fc8000f8ec03f */
[----:B------:R-:W-:-:S03]  /*15e0*/  UIADD3 UR5, UR4, -UR5, URZ ;  /* 0x8000000504057290 */ /* 0x000fc6000fffe03f */
[----:B------:R-:W-:Y:S01]  /*15f0*/  ULDC UR4, c[0x0][0x28c] ;  /* 0x0000a30000047ab9 */ /* 0x000fe20000000800 */
[----:B------:R-:W-:Y:S01]  /*1600*/  ULEA UR5, UR5, UR52, 0xb ;  /* 0x0000003405057291 */ /* 0x000fe2000f8e583f */
[----:B------:R-:W-:-:S03]  /*1610*/  ISETP.LT.AND P0, PT, RZ, UR4, PT ;  /* 0x00000004ff007c0c */ /* 0x000fc6000bf01270 */
[----:B------:R-:W-:-:S04]  /*1620*/  UIADD3 UR5, UR5, 0x200, URZ ;  /* 0x0000020005057890 */ /* 0x000fc8000fffe03f */
[----:B------:R-:W-:-:S04]  /*1630*/  USHF.R.U32.HI UR5, URZ, 0x4, UR5 ;  /* 0x000000043f057899 */ /* 0x000fc80008011605 */
[----:B------:R-:W-:Y:S02]  /*1640*/  ULOP3.LUT UR53, UR5, 0x3fff, URZ, 0xc0, !UPT ;  /* 0x00003fff05357892 */ /* 0x000fe4000f8ec03f */
[----:B01--4-:R-:W-:Y:S10]  /*1650*/  @P0 BRA `(.L_x_18) ;  /* 0x0000000000400947 */ /* 0x013ff40003800000 */
[----:B------:R-:W-:Y:S01]  /*1660*/  MOV R0, 0x0 ;  /* 0x0000000000007802 */ /* 0x000fe20000000f00 */
[----:B------:R-:W-:Y:S01]  /*1670*/  ULDC.64 UR4, c[0x4][0x68] ;  /* 0x01001a0000047ab9 */ /* 0x000fe20000000a00 */
[----:B------:R-:W-:Y:S01]  /*1680*/  ULDC.64 UR6, c[0x4][0x8] ;  /* 0x0100020000067ab9 */ /* 0x000fe20000000a00 */
[----:B01----:R-:W-:Y:S01]  /*1690*/  IMAD.U32 R4, RZ, RZ, UR4 ;  /* 0x00000004ff047e24 */ /* 0x003fe2000f8e00ff */
[----:B------:R0:W1:Y:S01]  /*16a0*/  LDC.64 R14, c[0x4][R0] ;  /* 0x01000000000e7b82 */ /* 0x0000620000000a00 */
[----:B------:R-:W-:Y:S01]  /*16b0*/  IMAD.U32 R5, RZ, RZ, UR5 ;  /* 0x00000005ff057e24 */ /* 0x000fe2000f8e00ff */
[----:B------:R-:W-:Y:S01]  /*16c0*/  ULDC.64 UR4, c[0x4][0x70] ;  /* 0x01001c0000047ab9 */ /* 0x000fe20000000a00 */
[----:B------:R-:W-:Y:S02]  /*16d0*/  IMAD.U32 R10, RZ, RZ, UR6 ;  /* 0x00000006ff0a7e24 */ /* 0x000fe4000f8e00ff */
[----:B------:R-:W-:Y:S02]  /*16e0*/  IMAD.U32 R6, RZ, RZ, UR4 ;  /* 0x00000004ff067e24 */ /* 0x000fe4000f8e00ff */
[----:B------:R-:W-:-:S02]  /*16f0*/  IMAD.U32 R7, RZ, RZ, UR5 ;  /* 0x00000005ff077e24 */ /* 0x000fc4000f8e00ff */
[----:B------:R-:W-:Y:S02]  /*1700*/  IMAD.U32 R11, RZ, RZ, UR7 ;  /* 0x00000007ff0b7e24 */ /* 0x000fe4000f8e00ff */
[----:B------:R-:W-:Y:S02]  /*1710*/  IMAD.MOV.U32 R8, RZ, RZ, 0x1e1 ;  /* 0x000001e1ff087424 */ /* 0x000fe400078e00ff */
[----:B------:R-:W-:Y:S02]  /*1720*/  IMAD.MOV.U32 R12, RZ, RZ, 0x1 ;  /* 0x00000001ff0c7424 */ /* 0x000fe400078e00ff */
[----:B0-----:R-:W-:-:S07]  /*1730*/  IMAD.MOV.U32 R13, RZ, RZ, RZ ;  /* 0x000000ffff0d7224 */ /* 0x001fce00078e00ff */
[----:B------:R-:W-:-:S07]  /*1740*/  LEPC R20, `(.L_x_18) ;  /* 0x000000001014794e */ /* 0x000fce0000000000 */
[----:B-1---5:R-:W-:Y:S05]  /*1750*/  CALL.ABS.NOINC R14 ;  /* 0x000000000e007343 */ /* 0x022fea0003c00000 */
.L_x_18:
[----:B------:R-:W-:-:S06]  /*1760*/  ULOP3.LUT UR4, UR38, 0x1, URZ, 0xfc, !UPT ;  /* 0x0000000126047892 */ /* 0x000fcc000f8efc3f */
[----:B------:R-:W-:-:S05]  /*1770*/  IMAD.U32 R0, RZ, RZ, UR4 ;  /* 0x00000004ff007e24 */ /* 0x000fca000f8e00ff */
[----:B------:R-:W-:-:S13]  /*1780*/  ISETP.NE.AND P0, PT, R0, 0x3, PT ;  /* 0x000000030000780c */ /* 0x000fda0003f05270 */
[----:B------:R-:W-:Y:S05]  /*1790*/  @!P0 BRA `(.L_x_19) ;  /* 0x0000000000048947 */ /* 0x000fea0003800000 */
[----:B------:R-:W-:Y:S01]  /*17a0*/  BPT.TRAP 0x1 ;  /* 0x000000040000795c */ /* 0x000fe20000300000 */
.L_x_19:
[----:B------:R-:W-:Y:S02]  /*17b0*/  IMAD.U32 R3, RZ, RZ, UR37 ;  /* 0x00000025ff037e24 */ /* 0x000fe4000f8e00ff */
[----:B------:R-:W-:-:S03]  /*17c0*/  IMAD.U32 R0, RZ, RZ, UR36 ;  /* 0x00000024ff007e24 */ /* 0x000fc6000f8e00ff */
[----:B------:R-:W-:Y:S02]  /*17d0*/  LEA R3, R3, UR52, 0x3 ;  /* 0x0000003403037c11 */ /* 0x000fe4000f8e18ff */
[----:B------:R-:W-:-:S04]  /*17e0*/  SHF.L.U32 R0, R0, 0x1f, RZ ;  /* 0x0000001f00007819 */ /* 0x000fc800000006ff */
[----:B------:R2:W3:Y:S01]  /*17f0*/  SYNCS.PHASECHK.TRANS64.TRYWAIT P1, [R3+URZ], R0 ;  /* 0x00000000030075a7 */ /* 0x0004e2000802017f */
[----:B------:R-:W-:Y:S05]  /*1800*/  @!P0 BRA `(.L_x_20) ;  /* 0x0000000000048947 */ /* 0x000fea0003800000 */
[----:B------:R-:W-:Y:S01]  /*1810*/  BPT.TRAP 0x1 ;  /* 0x000000040000795c */ /* 0x000fe20000300000 */
.L_x_20:
[----:B---3--:R-:W-:Y:S05]  /*1820*/  @P1 BRA `(.L_x_21) ;  /* 0x0000000000081947 */ /* 0x008fea0003800000 */
[----:B------:R-:W3:Y:S02]  /*1830*/  SYNCS.PHASECHK.TRANS64.TRYWAIT P1, [R3+URZ], R0 ;  /* 0x00000000030075a7 */ /* 0x000ee4000802017f */
[----:B---3--:R-:W-:Y:S05]  /*1840*/  @!P1 BRA `(.L_x_22) ;  /* 0x000000e400109947 */ /* 0x008fea0003800000 */
.L_x_21:
[----:B------:R-:W-:-:S04]  /*1850*/  UISETP.LT.AND UP0, UPT, UR48, 0x1, UPT ;  /* 0x000000013000788c */ /* 0x000fc8000bf01270 */
[----:B------:R-:W-:-:S06]  /*1860*/  USEL UR4, UR48, 0x1, UP0 ;  /* 0x0000000130047887 */ /* 0x000fcc0008000000 */
[----:B--23--:R-:W-:Y:S01]  /*1870*/  IMAD.U32 R0, RZ, RZ, UR4 ;  /* 0x00000004ff007e24 */ /* 0x00cfe2000f8e00ff */
[----:B------:R-:W-:Y:S05]  /*1880*/  WARPSYNC.ALL ;  /* 0x0000000000007948 */ /* 0x000fea0003800000 */
[----:B------:R-:W-:-:S04]  /*1890*/  IADD3 R0, -R0, UR48, RZ ;  /* 0x0000003000007c10 */ /* 0x000fc8000fffe1ff */
[----:B------:R-:W-:Y:S01]  /*18a0*/  ISETP.GE.AND P1, PT, R0, 0x1, PT ;  /* 0x000000010000780c */ /* 0x000fe20003f26270 */
[----:B------:R-:W-:Y:S01]  /*18b0*/  UIADD3 UR52, UR52, 0x2a200, URZ ;  /* 0x0002a20034347890 */ /* 0x000fe2000fffe03f */
[----:B------:R-:W-:Y:S01]  /*18c0*/  WARPGROUP.ARRIVE ;  /* 0x00000000000079c5 */ /* 0x000fe20000000000 */
[----:B------:R-:W-:Y:S02]  /*18d0*/  ULOP3.LUT UR8, UR53, 0x10000, URZ, 0xfc, !UPT ;  /* 0x0001000035087892 */ /* 0x000fe4000f8efc3f */
[----:B------:R-:W-:Y:S02]  /*18e0*/  USHF.R.U32.HI UR52, URZ, 0x4, UR52 ;  /* 0x000000043f347899 */ /* 0x000fe40008011634 */
[----:B------:R-:W-:Y:S02]  /*18f0*/  UIMAD UR10, UR37, 0x300, UR8 ;  /* 0x00000300250a78a4 */ /* 0x000fe4000f8e0208 */
[----:B------:R-:W-:Y:S01]  /*1900*/  ULOP3.LUT UR9, UR52, 0x3fff, URZ, 0xc0, !UPT ;  /* 0x00003fff34097892 */ /* 0x000fe2000f8ec03f */
[----:B------:R-:W-:Y:S01]  /*1910*/  UMOV UR5, 0xc0000010 ;  /* 0xc000001000057882 */ /* 0x000fe20000000000 */
[----:B------:R-:W-:-:S02]  /*1920*/  UMOV UR7, 0xc0000010 ;  /* 0xc000001000077882 */ /* 0x000fc40000000000 */
[----:B------:R-:W-:Y:S01]  /*1930*/  ULOP3.LUT UR9, UR9, 0x10000, URZ, 0xfc, !UPT ;  /* 0x0001000009097892 */ /* 0x000fe2000f8efc3f */
[----:B------:R-:W-:-:S03]  /*1940*/  UMOV UR4, UR10 ;  /* 0x0000000a00047c82 */ /* 0x000fc60008000000 */
[----:B------:R-:W-:-:S09]  /*1950*/  ULEA UR6, UR37, UR9, 0x8 ;  /* 0x0000000925067291 */ /* 0x000fd2000f8e403f */
[----:B------:R-:W-:Y:S01]  /*1960*/  IGMMA.64x128x32.S8.S8 R152, gdesc[UR4], RZ, !UPT, gsb0 ;  /* 0x03600000049879f1 */ /* 0x000fe2000c0410ff */
[----:B------:R-:W-:Y:S01]  /*1970*/  UIADD3 UR4, UR10, 0x100, URZ ;  /* 0x000001000a047890 */ /* 0x000fe2000fffe03f */
[----:B------:R-:W-:Y:S01]  /*1980*/  UMOV UR5, 0xc0000010 ;  /* 0xc000001000057882 */ /* 0x000fe20000000000 */
[----:B------:R-:W-:Y:S02]  /*1990*/  WARPGROUP.DEPBAR.LE gsb0, 0x0 ;  /* 0x00008000000079c5 */ /* 0x000fe40000010000 */
[----:B------:R-:W-:-:S06]  /*19a0*/  WARPGROUP.ARRIVE ;  /* 0x00000000000079c5 */ /* 0x000fcc0000000000 */
[----:B------:R-:W-:Y:S01]  /*19b0*/  IGMMA.64x128x32.S8.S8 R88, gdesc[UR4], RZ, !UPT, gsb0 ;  /* 0x03600000045879f1 */ /* 0x000fe2000c0410ff */
[----:B------:R-:W-:Y:S01]  /*19c0*/  UIADD3 UR4, UR10, 0x200, URZ ;  /* 0x000002000a047890 */ /* 0x000fe2000fffe03f */
[----:B------:R-:W-:Y:S01]  /*19d0*/  UMOV UR5, 0xc0000010 ;  /* 0xc000001000057882 */ /* 0x000fe20000000000 */
[----:B------:R-:W-:Y:S02]  /*19e0*/  WARPGROUP.DEPBAR.LE gsb0, 0x0 ;  /* 0x00008000000079c5 */ /* 0x000fe40000010000 */
[----:B------:R-:W-:-:S06]  /*19f0*/  WARPGROUP.ARRIVE ;  /* 0x00000000000079c5 */ /* 0x000fcc0000000000 */
[----:B------:R-:W-:Y:S03]  /*1a00*/  IGMMA.64x128x32.S8.S8 R24, gdesc[UR4], RZ, !UPT, gsb0 ;  /* 0x03600000041879f1 */ /* 0x000fe6000c0410ff */
[----:B------:R-:W-:Y:S02]  /*1a10*/  WARPGROUP.DEPBAR.LE gsb0, 0x0 ;  /* 0x00008000000079c5 */ /* 0x000fe40000010000 */
[----:B------:R-:W-:Y:S05]  /*1a20*/  @!P1 BRA `(.L_x_23) ;  /* 0x0000000000f09947 */ /* 0x000fea0003800000 */
[----:B------:R-:W-:Y:S02]  /*1a30*/  UIADD3 UR4, UR37, 0x1, URZ ;  /* 0x0000000125047890 */ /* 0x000fe4000fffe03f */
[----:B------:R-:W-:Y:S02]  /*1a40*/  IMAD.U32 R3, RZ, RZ, UR37 ;  /* 0x00000025ff037e24 */ /* 0x000fe4000f8e00ff */
[----:B------:R-:W-:-:S04]  /*1a50*/  UISETP.NE.AND UP0, UPT, UR4, 0xe, UPT ;  /* 0x0000000e0400788c */ /* 0x000fc8000bf05270 */
[----:B------:R-:W-:Y:S02]  /*1a60*/  USEL UR5, URZ, 0x1, UP0 ;  /* 0x000000013f057887 */ /* 0x000fe40008000000 */
[----:B------:R-:W-:Y:S02]  /*1a70*/  USEL UR10, UR4, URZ, UP0 ;  /* 0x0000003f040a7287 */ /* 0x000fe40008000000 */
[----:B------:R-:W-:-:S06]  /*1a80*/  ULOP3.LUT UR5, UR36, UR5, URZ, 0x3c, !UPT ;  /* 0x0000000524057292 */ /* 0x000fcc000f8e3c3f */
[----:B------:R-:W-:-:S07]  /*1a90*/  IMAD.U32 R6, RZ, RZ, UR5 ;  /* 0x00000005ff067e24 */ /* 0x000fce000f8e00ff */
.L_x_30:
[----:B------:R-:W-:Y:S05]  /*1aa0*/  @!P0 BRA `(.L_x_24) ;  /* 0x0000000000048947 */ /* 0x000fea0003800000 */
[----:B------:R-:W-:Y:S01]  /*1ab0*/  BPT.TRAP 0x1 ;  /* 0x000000040000795c */ /* 0x000fe20000300000 */
.L_x_24:
[----:B------:R-:W2:Y:S01]  /*1ac0*/  S2UR UR5, SR_CgaCtaId ;  /* 0x00000000000579c3 */ /* 0x000ea20000008800 */
[----:B------:R-:W-:Y:S01]  /*1ad0*/  UMOV UR4, 0x400 ;  /* 0x0000040000047882 */ /* 0x000fe20000000000 */
[----:B01----:R-:W-:Y:S01]  /*1ae0*/  SHF.L.U32 R4, R6, 0x1f, RZ ;  /* 0x0000001f06047819 */ /* 0x003fe200000006ff */
[----:B--2---:R-:W-:-:S04]  /*1af0*/  ULEA UR12, UR5, UR4, 0x18 ;  /* 0x00000004050c7291 */ /* 0x004fc8000f8ec03f */
[----:B------:R-:W-:-:S09]  /*1b00*/  ULEA UR4, UR10, UR12, 0x3 ;  /* 0x0000000c0a047291 */ /* 0x000fd2000f8e183f */
[----:B------:R0:W1:Y:S01]  /*1b10*/  SYNCS.PHASECHK.TRANS64.TRYWAIT P1, [UR4], R4 ;  /* 0x00000004ff0075a7 */ /* 0x0000620008020144 */
[----:B------:R-:W-:Y:S05]  /*1b20*/  @!P0 BRA `(.L_x_25) ;  /* 0x0000000000048947 */ /* 0x000fea0003800000 */
[----:B------:R-:W-:Y:S01]  /*1b30*/  BPT.TRAP 0x1 ;  /* 0x000000040000795c */ /* 0x000fe20000300000 */
.L_x_25:
[----:B-1----:R-:W-:Y:S05]  /*1b40*/  @P1 BRA `(.L_x_26) ;  /* 0x0000000000081947 */ /* 0x002fea0003800000 */
[----:B------:R-:W1:Y:S02]  /*1b50*/  SYNCS.PHASECHK.TRANS64.TRYWAIT P1, [UR4], R4 ;  /* 0x00000004ff0075a7 */ /* 0x000e640008020144 */
[----:B-1----:R-:W-:Y:S05]  /*1b60*/  @!P1 BRA `(.L_x_27) ;  /* 0x000000e0005c9947 */ /* 0x002fea0003800000 */
.L_x_26:
[----:B------:R-:W-:Y:S01]  /*1b70*/  UIMAD UR11, UR10, 0x300, UR8 ;  /* 0x000003000a0b78a4 */ /* 0x000fe2000f8e0208 */
[----:B------:R-:W-:Y:S01]  /*1b80*/  WARPGROUP.ARRIVE ;  /* 0x00000000000079c5 */ /* 0x000fe20000000000 */
[----:B------:R-:W-:Y:S01]  /*1b90*/  ULEA UR6, UR10, UR9, 0x8 ;  /* 0x000000090a067291 */ /* 0x000fe2000f8e403f */
[----:B------:R-:W-:Y:S01]  /*1ba0*/  UMOV UR5, 0xc0000010 ;  /* 0xc000001000057882 */ /* 0x000fe20000000000 */
[----:B------:R-:W-:-:S03]  /*1bb0*/  UMOV UR7, 0xc0000010 ;  /* 0xc000001000077882 */ /* 0x000fc60000000000 */
[----:B------:R-:W-:-:S04]  /*1bc0*/  UMOV UR4, UR11 ;  /* 0x0000000b00047c82 */ /* 0x000fc80008000000 */
[----:B------:R-:W-:Y:S01]  /*1bd0*/  IGMMA.64x128x32.S8.S8 R152, gdesc[UR4], R152, gsb0 ;  /* 0x03600000049879f1 */ /* 0x000fe20008041098 */
[----:B------:R-:W-:Y:S01]  /*1be0*/  UIADD3 UR4, UR11, 0x100, URZ ;  /* 0x000001000b047890 */ /* 0x000fe2000fffe03f */
[----:B------:R-:W-:Y:S01]  /*1bf0*/  UMOV UR5, 0xc0000010 ;  /* 0xc000001000057882 */ /* 0x000fe20000000000 */
[----:B------:R-:W-:Y:S02]  /*1c00*/  WARPGROUP.DEPBAR.LE gsb0, 0x0 ;  /* 0x00008000000079c5 */ /* 0x000fe40000010000 */
[----:B------:R-:W-:-:S06]  /*1c10*/  WARPGROUP.ARRIVE ;  /* 0x00000000000079c5 */ /* 0x000fcc0000000000 */
[----:B------:R-:W-:Y:S01]  /*1c20*/  IGMMA.64x128x32.S8.S8 R88, gdesc[UR4], R88, gsb0 ;  /* 0x03600000045879f1 */ /* 0x000fe20008041058 */
[----:B------:R-:W-:Y:S01]  /*1c30*/  UIADD3 UR4, UR11, 0x200, URZ ;  /* 0x000002000b047890 */ /* 0x000fe2000fffe03f */
[----:B------:R-:W-:Y:S01]  /*1c40*/  UMOV UR5, 0xc0000010 ;  /* 0xc000001000057882 */ /* 0x000fe20000000000 */
[----:B------:R-:W-:Y:S02]  /*1c50*/  WARPGROUP.DEPBAR.LE gsb0, 0x0 ;  /* 0x00008000000079c5 */ /* 0x000fe40000010000 */
[----:B------:R-:W-:-:S06]  /*1c60*/  WARPGROUP.ARRIVE ;  /* 0x00000000000079c5 */ /* 0x000fcc0000000000 */
[----:B------:R-:W-:Y:S03]  /*1c70*/  IGMMA.64x128x32.S8.S8 R24, gdesc[UR4], R24, gsb0 ;  /* 0x03600000041879f1 */ /* 0x000fe60008041018 */
[----:B------:R-:W-:Y:S02]  /*1c80*/  WARPGROUP.DEPBAR.LE gsb0, 0x0 ;  /* 0x00008000000079c5 */ /* 0x000fe40000010000 */
[----:B------:R-:W-:Y:S05]  /*1c90*/  @!P0 BRA `(.L_x_28) ;  /* 0x0000000000048947 */ /* 0x000fea0003800000 */
[----:B------:R-:W-:Y:S01]  /*1ca0*/  BPT.TRAP 0x1 ;  /* 0x000000040000795c */ /* 0x000fe20000300000 */
.L_x_28:
[----:B------:R-:W-:Y:S01]  /*1cb0*/  ISETP.NE.AND P1, PT, R18, RZ, PT ;  /* 0x000000ff1200720c */ /* 0x000fe20003f25270 */
[----:B------:R-:W-:-:S12]  /*1cc0*/  UISETP.GT.U32.AND UP0, UPT, UR38, 0x1, UPT ;  /* 0x000000012600788c */ /* 0x000fd8000bf04070 */
[----:B01----:R-:W-:-:S05]  /*1cd0*/  @P1 LEA R4, R3, UR12, 0x3 ;  /* 0x0000000c03041c11 */ /* 0x003fca000f8e18ff */
[----:B------:R-:W-:-:S05]  /*1ce0*/  @P1 VIADD R4, R4, 0x70 ;  /* 0x0000007004041836 */ /* 0x000fca0000000000 */
[----:B------:R-:W-:-:S04]  /*1cf0*/  @P1 PRMT R4, R19, 0x654, R4 ;  /* 0x0000065413041816 */ /* 0x000fc80000000004 */
[----:B------:R0:W-:Y:S01]  /*1d00*/  @P1 SYNCS.ARRIVE.TRANS64.RED.A1T0 RZ, [R4+URZ], RZ ;  /* 0x000000ff04ff19a7 */ /* 0x0001e2000810043f */
[----:B------:R-:W-:-:S13]  /*1d10*/  PLOP3.LUT P1, PT, PT, PT, UP0, 0x80, 0x0 ;  /* 0x000000000000781c */ /* 0x000fda0003f2f008 */
[----:B0-----:R-:W-:Y:S05]  /*1d20*/  @P1 BRA `(.L_x_29) ;  /* 0x0000000000041947 */ /* 0x001fea0003800000 */
[----:B------:R-:W-:Y:S01]  /*1d30*/  BPT.TRAP 0x1 ;  /* 0x000000040000795c */ /* 0x000fe20000300000 */
.L_x_29:
[----:B------:R-:W-:Y:S01]  /*1d40*/  UIADD3 UR10, UR10, 0x1, URZ ;  /* 0x000000010a0a7890 */ /* 0x000fe2000fffe03f */
[C---:B------:R-:W-:Y:S01]  /*1d50*/  ISETP.GT.AND P2, PT, R0.reuse, 0x1, PT ;  /* 0x000000010000780c */ /* 0x040fe20003f44270 */
[----:B------:R-:W-:Y:S02]  /*1d60*/  VIADD R3, R3, 0x1 ;  /* 0x0000000103037836 */ /* 0x000fe40000000000 */
[----:B------:R-:W-:Y:S01]  /*1d70*/  UISETP.NE.AND UP0, UPT, UR10, 0xe, UPT ;  /* 0x0000000e0a00788c */ /* 0x000fe2000bf05270 */
[----:B------:R-:W-:Y:S02]  /*1d80*/  VIADD R0, R0, 0xffffffff ;  /* 0xffffffff00007836 */ /* 0x000fe40000000000 */
[C---:B------:R-:W-:Y:S01]  /*1d90*/  ISETP.NE.AND P1, PT, R3.reuse, 0xe, PT ;  /* 0x0000000e0300780c */ /* 0x040fe20003f25270 */
[----:B------:R-:W-:Y:S02]  /*1da0*/  USEL UR4, URZ, 0x1, UP0 ;  /* 0x000000013f047887 */ /* 0x000fe40008000000 */
[----:B------:R-:W-:Y:S01]  /*1db0*/  USEL UR10, UR10, URZ, UP0 ;  /* 0x0000003f0a0a7287 */ /* 0x000fe20008000000 */
[----:B------:R-:W-:-:S03]  /*1dc0*/  SEL R3, R3, RZ, P1 ;  /* 0x000000ff03037207 */ /* 0x000fc60000800000 */
[----:B------:R-:W-:Y:S01]  /*1dd0*/  LOP3.LUT R6, R6, UR4, RZ, 0x3c, !PT ;  /* 0x0000000406067c12 */ /* 0x000fe2000f8e3cff */
[----:B------:R-:W-:Y:S07]  /*1de0*/  @P2 BRA `(.L_x_30) ;  /* 0xfffffffc002c2947 */ /* 0x000fee000383ffff */
.L_x_23:
[----:B------:R-:W2:Y:S02]  /*1df0*/  LDC R0, c[0x0][0x28c] ;  /* 0x0000a300ff007b82 */ /* 0x000ea40000000800 */
[----:B--2---:R-:W-:-:S13]  /*1e00*/  ISETP.GE.AND P1, PT, R0, 0x1, PT ;  /* 0x000000010000780c */ /* 0x004fda0003f26270 */
[----:B------:R-:W-:Y:S05]  /*1e10*/  @!P1 BRA `(.L_x_31) ;  /* 0x0000000000649947 */ /* 0x000fea0003800000 */
[----:B------:R-:W-:Y:S05]  /*1e20*/  @!P0 BRA `(.L_x_32) ;  /* 0x0000000000048947 */ /* 0x000fea0003800000 */
[----:B------:R-:W-:Y:S01]  /*1e30*/  BPT.TRAP 0x1 ;  /* 0x000000040000795c */ /* 0x000fe20000300000 */
.L_x_32:
[----:B------:R-:W-:Y:S01]  /*1e40*/  ISETP.NE.AND P0, PT, R18, RZ, PT ;  /* 0x000000ff1200720c */ /* 0x000fe20003f05270 */
[----:B------:R-:W-:-:S12]  /*1e50*/  BSSY B0, `(.L_x_33) ;  /* 0x0000011000007945 */ /* 0x000fd80003800000 */
[----:B------:R-:W-:Y:S05]  /*1e60*/  @!P0 BRA `(.L_x_34) ;  /* 0x00000000003c8947 */ /* 0x000fea0003800000 */
[----:B------:R-:W-:Y:S01]  /*1e70*/  UISETP.LT.AND UP0, UPT, UR48, 0x1, UPT ;  /* 0x000000013000788c */ /* 0x000fe2000bf01270 */
[----:B------:R-:W2:Y:S03]  /*1e80*/  S2UR UR7, SR_CgaCtaId ;  /* 0x00000000000779c3 */ /* 0x000ea60000008800 */
[----:B------:R-:W-:-:S04]  /*1e90*/  USEL UR6, UR48, 0x1, UP0 ;  /* 0x0000000130067887 */ /* 0x000fc80008000000 */
[----:B------:R-:W-:-:S04]  /*1ea0*/  UIADD3 UR6, UR37, UR48, -UR6 ;  /* 0x0000003025067290 */ /* 0x000fc8000fffe806 */
[----:B------:R-:W-:-:S04]  /*1eb0*/  USHF.R.U32.HI UR4, URZ, 0x1, UR6 ;  /* 0x000000013f047899 */ /* 0x000fc80008011606 */
[----:B------:R-:W-:-:S04]  /*1ec0*/  UIMAD.WIDE.U32 UR4, UR4, -0x6db6db6d, URZ ;  /* 0x92492493040478a5 */ /* 0x000fc8000f8e003f */
[----:B------:R-:W-:-:S03]  /*1ed0*/  USHF.R.U32.HI UR4, URZ, 0x2, UR5 ;  /* 0x000000023f047899 */ /* 0x000fc60008011605 */
[----:B------:R-:W-:Y:S01]  /*1ee0*/  UMOV UR5, 0x400 ;  /* 0x0000040000057882 */ /* 0x000fe20000000000 */
[----:B------:R-:W-:Y:S02]  /*1ef0*/  UIMAD UR6, UR4, -0xe, UR6 ;  /* 0xfffffff2040678a4 */ /* 0x000fe4000f8e0206 */
[----:B--2---:R-:W-:-:S04]  /*1f00*/  ULEA UR5, UR7, UR5, 0x18 ;  /* 0x0000000507057291 */ /* 0x004fc8000f8ec03f */
[----:B------:R-:W-:-:S04]  /*1f10*/  ULEA UR6, UR6, UR5, 0x3 ;  /* 0x0000000506067291 */ /* 0x000fc8000f8e183f */
[----:B------:R-:W-:-:S06]  /*1f20*/  UIADD3 UR6, UR6, 0x70, URZ ;  /* 0x0000007006067890 */ /* 0x000fcc000fffe03f */
[----:B------:R-:W-:-:S05]  /*1f30*/  IMAD.U32 R0, RZ, RZ, UR6 ;  /* 0x00000006ff007e24 */ /* 0x000fca000f8e00ff */
[----:B------:R-:W-:-:S04]  /*1f40*/  PRMT R0, R19, 0x654, R0 ;  /* 0x0000065413007816 */ /* 0x000fc80000000000 */
[----:B------:R2:W-:Y:S03]  /*1f50*/  SYNCS.ARRIVE.TRANS64.RED.A1T0 RZ, [R0+URZ], RZ ;  /* 0x000000ff00ff79a7 */ /* 0x0005e6000810043f */
.L_x_34:
[----:B------:R-:W-:Y:S05]  /*1f60*/  BSYNC B0 ;  /* 0x0000000000007941 */ /* 0x000fea0003800000 */
.L_x_33:
[----:B------:R-:W-:-:S06]  /*1f70*/  UISETP.GT.U32.AND UP0, UPT, UR38, 0x1, UPT ;  /* 0x000000012600788c */ /* 0x000fcc000bf04070 */
[----:B------:R-:W-:-:S13]  /*1f80*/  PLOP3.LUT P0, PT, PT, PT, UP0, 0x80, 0x0 ;  /* 0x000000000000781c */ /* 0x000fda0003f0f008 */
[----:B------:R-:W-:Y:S05]  /*1f90*/  @P0 BRA `(.L_x_31) ;  /* 0x0000000000040947 */ /* 0x000fea0003800000 */
[----:B------:R-:W-:Y:S01]  /*1fa0*/  BPT.TRAP 0x1 ;  /* 0x000000040000795c */ /* 0x000fe20000300000 */
.L_x_31:
[C---:B--2---:R-:W-:Y:S01]  /*1fb0*/  LOP3.LUT R0, R2.reuse, 0x3, RZ, 0xc0, !PT ;  /* 0x0000000302007812 */ /* 0x044fe200078ec0ff */
[----:B------:R-:W-:Y:S01]  /*1fc0*/  IMAD.MOV.U32 R3, RZ, RZ, -0x2 ;  /* 0xfffffffeff037424 */ /* 0x000fe200078e00ff */
[----:B------:R-:W-:Y:S01]  /*1fd0*/  ULDC UR5, c[0x0][0x288] ;  /* 0x0000a20000057ab9 */ /* 0x000fe20000000800 */
[----:B------:R-:W-:Y:S01]  /*1fe0*/  USHF.L.U32 UR40, UR40, 0x7, URZ ;  /* 0x0000000728287899 */ /* 0x000fe2000800063f */
[----:B01----:R-:W-:Y:S01]  /*1ff0*/  LOP3.LUT R4, R2, 0x60, RZ, 0xc0, !PT ;  /* 0x0000006002047812 */ /* 0x003fe200078ec0ff */
[----:B------:R-:W-:Y:S01]  /*2000*/  IMAD R6, R0, R3, UR5 ;  /* 0x0000000500067e24 */ /* 0x000fe2000f8e0203 */
[--C-:B------:R-:W-:Y:S01]  /*2010*/  SHF.R.U32.HI R0, RZ, 0x7, R2.reuse ;  /* 0x00000007ff007819 */ /* 0x100fe20000011602 */
[----:B------:R-:W-:Y:S01]  /*2020*/  UIMAD.WIDE UR8, UR49, 0x180, URZ ;  /* 0x00000180310878a5 */ /* 0x000fe2000f8e023f */
[----:B------:R-:W-:Y:S01]  /*2030*/  SHF.R.U32.HI R3, RZ, 0x2, R2 ;  /* 0x00000002ff037819 */ /* 0x000fe20000011602 */
[----:B------:R-:W-:Y:S01]  /*2040*/  UIMAD UR49, UR49, 0x180, URZ ;  /* 0x00000180313178a4 */ /* 0x000fe2000f8e023f */
[----:B------:R-:W-:Y:S01]  /*2050*/  LOP3.LUT R0, R0, 0x1, RZ, 0xc0, !PT ;  /* 0x0000000100007812 */ /* 0x000fe200078ec0ff */
[----:B------:R-:W-:Y:S01]  /*2060*/  IMAD.SHL.U32 R10, R2, 0x2, RZ ;  /* 0x00000002020a7824 */ /* 0x000fe200078e00ff */
[----:B------:R-:W-:Y:S01]  /*2070*/  LOP3.LUT R3, R3, 0x7, RZ, 0xc0, !PT ;  /* 0x0000000703037812 */ /* 0x000fe200078ec0ff */
[----:B------:R-:W-:Y:S01]  /*2080*/  IMAD.U32 R11, RZ, RZ, UR40 ;  /* 0x00000028ff0b7e24 */ /* 0x000fe2000f8e00ff */
[----:B------:R-:W-:Y:S01]  /*2090*/  SHF.R.U32.HI R4, RZ, 0x1, R4 ;  /* 0x00000001ff047819 */ /* 0x000fe20000011604 */
[----:B------:R-:W-:Y:S01]  /*20a0*/  UISETP.GE.AND UP0, UPT, UR40, UR5, UPT ;  /* 0x000000052800728c */ /* 0x000fe2000bf06270 */
[----:B------:R-:W-:Y:S01]  /*20b0*/  IMAD.SHL.U32 R8, R0, 0x40, RZ ;  /* 0x0000004000087824 */ /* 0x000fe200078e00ff */
[----:B------:R-:W-:Y:S01]  /*20c0*/  UIADD3 UR37, UR48, UR37, URZ ;  /* 0x0000002530257290 */ /* 0x000fe2000fffe03f */
[--C-:B------:R-:W-:Y:S01]  /*20d0*/  IADD3 R5, RZ, -R4, -R3.reuse ;  /* 0x80000004ff057210 */ /* 0x100fe20007ffe803 */
[----:B------:R-:W-:Y:S01]  /*20e0*/  ULDC UR11, c[0x0][0x284] ;  /* 0x0000a100000b7ab9 */ /* 0x000fe20000000800 */
[----:B------:R-:W-:Y:S01]  /*20f0*/  USHF.R.S32.HI UR14, URZ, 0x1f, UR41 ;  /* 0x0000001f3f0e7899 */ /* 0x000fe20008011429 */
[----:B------:R-:W-:Y:S01]  /*2100*/  LOP3.LUT R10, R11, 0x6, R10, 0xf8, !PT ;  /* 0x000000060b0a7812 */ /* 0x000fe200078ef80a */
[----:B------:R-:W-:Y:S01]  /*2110*/  UISETP.GE.OR UP0, UPT, UR49, UR11, UP0 ;  /* 0x0000000b3100728c */ /* 0x000fe20008706670 */
[----:B------:R-:W-:Y:S01]  /*2120*/  LOP3.LUT R217, R8, 0x40, R3, 0xe2, !PT ;  /* 0x0000004008d97812 */ /* 0x000fe200078ee203 */
[----:B------:R-:W-:Y:S01]  /*2130*/  ULDC.64 UR12, c[0x0][0x5d0] ;  /* 0x00017400000c7ab9 */ /* 0x000fe20000000a00 */
[----:B------:R-:W-:Y:S01]  /*2140*/  UISETP.GT.U32.AND UP1, UPT, UR37, 0xd, UPT ;  /* 0x0000000d2500788c */ /* 0x000fe2000bf24070 */
[----:B------:R-:W-:Y:S01]  /*2150*/  IMAD R3, R0, -0x40, R5 ;  /* 0xffffffc000037824 */ /* 0x000fe200078e0205 */
[----:B------:R-:W-:Y:S01]  /*2160*/  UIMAD UR6, UR14, UR12, URZ ;  /* 0x0000000c0e0672a4 */ /* 0x000fe2000f8e023f */
[----:B------:R-:W-:Y:S01]  /*2170*/  SHF.R.S32.HI R11, RZ, 0x1f, R10 ;  /* 0x0000001fff0b7819 */ /* 0x000fe2000001140a */
[----:B------:R-:W-:Y:S01]  /*2180*/  USHF.R.U32.HI UR4, URZ, 0x1, UR37 ;  /* 0x000000013f047899 */ /* 0x000fe20008011625 */
[----:B------:R-:W-:Y:S01]  /*2190*/  IMAD.U32 R5, RZ, RZ, UR12 ;  /* 0x0000000cff057e24 */ /* 0x000fe2000f8e00ff */
[----:B------:R-:W-:Y:S01]  /*21a0*/  UISETP.LT.U32.AND UP1, UPT, UR48, 0xe, UP1 ;  /* 0x0000000e3000788c */ /* 0x000fe20008f21070 */
[----:B------:R-:W-:Y:S01]  /*21b0*/  PLOP3.LUT P0, PT, PT, PT, UP0, 0x80, 0x0 ;  /* 0x000000000000781c */ /* 0x000fe20003f0f008 */
[----:B------:R-:W-:Y:S01]  /*21c0*/  UISETP.GE.U32.AND UP2, UPT, UR48, 0xe, UPT ;  /* 0x0000000e3000788c */ /* 0x000fe2000bf46070 */
[----:B------:R-:W-:Y:S01]  /*21d0*/  LOP3.LUT R217, R217, UR8, R4, 0xfe, !PT ;  /* 0x00000008d9d97c12 */ /* 0x000fe2000f8efe04 */
[----:B------:R-:W-:-:S02]  /*21e0*/  UIMAD UR6, UR41, UR13, UR6 ;  /* 0x0000000d290672a4 */ /* 0x000fc4000f8e0206 */
[----:B------:R-:W-:Y:S01]  /*21f0*/  IMAD.WIDE.U32 R4, R5, UR41, R10 ;  /* 0x0000002905047c25 */ /* 0x000fe2000f8e000a */
[----:B------:R-:W-:Y:S01]  /*2200*/  ULDC.64 UR16, c[0x0][0x5c8] ;  /* 0x0001720000107ab9 */ /* 0x000fe20000000a00 */
[----:B------:R-:W-:Y:S02]  /*2210*/  UIMAD.WIDE.U32 UR4, UR4, -0x6db6db6d, URZ ;  /* 0x92492493040478a5 */ /* 0x000fe4000f8e003f */
[----:B------:R-:W-:Y:S01]  /*2220*/  USEL UR7, URZ, 0x1, !UP1 ;  /* 0x000000013f077887 */ /* 0x000fe2000c800000 */
[----:B------:R-:W-:Y:S01]  /*2230*/  IMAD.U32 R0, RZ, RZ, UR11 ;  /* 0x0000000bff007e24 */ /* 0x000fe2000f8e00ff */
[----:B------:R-:W-:Y:S01]  /*2240*/  UIMAD UR10, UR9, UR16, URZ ;  /* 0x00000010090a72a4 */ /* 0x000fe2000f8e023f */
[----:B------:R-:W-:Y:S01]  /*2250*/  IMAD.U32 R8, RZ, RZ, UR17 ;  /* 0x00000011ff087e24 */ /* 0x000fe2000f8e00ff */
[----:B------:R-:W-:Y:S01]  /*2260*/  USHF.R.U32.HI UR4, URZ, 0x2, UR5 ;  /* 0x000000023f047899 */ /* 0x000fe20008011605 */
[----:B------:R-:W-:Y:S01]  /*2270*/  VIADD R5, R5, UR6 ;  /* 0x0000000605057c36 */ /* 0x000fe20008000000 */
[----:B------:R-:W-:Y:S01]  /*2280*/  ULOP3.LUT UR36, UR36, UR7, URZ, 0x3c, !UPT ;  /* 0x0000000724247292 */ /* 0x000fe2000f8e3c3f */
[----:B------:R-:W-:Y:S01]  /*2290*/  IADD3 R3, R0, -UR49, R3 ;  /* 0x8000003100037c10 */ /* 0x000fe2000fffe003 */
[----:B------:R-:W-:Y:S01]  /*22a0*/  UIMAD UR37, UR4, -0xe, UR37 ;  /* 0xfffffff2042578a4 */ /* 0x000fe2000f8e0225 */
[----:B------:R-:W-:Y:S01]  /*22b0*/  IMAD.WIDE.U32 R4, R217, UR16, R4 ;  /* 0x00000010d9047c25 */ /* 0x000fe2000f8e0004 */
[----:B------:R-:W-:Y:S01]  /*22c0*/  @UP2 ULOP3.LUT UR36, UR36, 0x1, UR4, 0x78, !UPT ;  /* 0x0000000124242892 */ /* 0x000fe2000f8e7804 */
[----:B------:R-:W-:-:S02]  /*22d0*/  UMOV UR49, 0xffffffff ;  /* 0xffffffff00317882 */ /* 0x000fc40000000000 */
[----:B------:R-:W-:Y:S02]  /*22e0*/  VIADD R0, R6, -UR40 ;  /* 0x8000002806007c36 */ /* 0x000fe40008000000 */
[----:B------:R-:W-:Y:S01]  /*22f0*/  IMAD R7, R217, R8, UR10 ;  /* 0x0000000ad9077e24 */ /* 0x000fe2000f8e0208 */
[----:B------:R-:W-:Y:S06]  /*2300*/  @P0 BRA `(.L_x_35) ;  /* 0x000000b400800947 */ /* 0x000fec0003800000 */
[----:B-----5:R-:W-:Y:S01]  /*2310*/  ISETP.NE.AND P0, PT, R23, RZ, PT ;  /* 0x000000ff1700720c */ /* 0x020fe20003f05270 */
[----:B------:R-:W-:Y:S01]  /*2320*/  BSSY B0, `(.L_x_35) ;  /* 0x0000b5e000007945 */ /* 0x000fe20003800000 */
[----:B------:R-:W-:-:S11]  /*2330*/  IMAD.IADD R20, R5, 0x1, R7 ;  /* 0x0000000105147824 */ /* 0x000fd600078e0207 */
[----:B------:R-:W-:Y:S05]  /*2340*/  @!P0 BRA `(.L_x_36) ;  /* 0x0000007400188947 */ /* 0x000fea0003800000 */
[----:B------:R-:W0:Y:S01]  /*2350*/  LDC.64 R14, c[0x0][0x5b0] ;  /* 0x00016c00ff0e7b82 */ /* 0x000e220000000a00 */
[----:B------:R-:W-:Y:S01]  /*2360*/  ULDC.64 UR4, c[0x0][0x5b8] ;  /* 0x00016e0000047ab9 */ /* 0x000fe20000000a00 */
[----:B------:R-:W-:Y:S01]  /*2370*/  ISETP.GE.AND P1, PT, R3, 0x1, PT ;  /* 0x000000010300780c */ /* 0x000fe20003f26270 */
[----:B------:R-:W-:Y:S01]  /*2380*/  IMAD.U32 R7, RZ, RZ, UR4 ;  /* 0x00000004ff077e24 */ /* 0x000fe2000f8e00ff */
[----:B------:R-:W-:Y:S01]  /*2390*/  UIMAD UR4, UR14, UR4, URZ ;  /* 0x000000040e0472a4 */ /* 0x000fe2000f8e023f */
[----:B------:R-:W-:Y:S01]  /*23a0*/  BSSY B1, `(.L_x_37) ;  /* 0x000000e000017945 */ /* 0x000fe20003800000 */
[----:B------:R-:W-:Y:S01]  /*23b0*/  ISETP.LT.OR P2, PT, R0, 0x1, !P1 ;  /* 0x000000010000780c */ /* 0x000fe20004f41670 */
[----:B------:R-:W-:Y:S01]  /*23c0*/  IMAD.WIDE.U32 R10, R7, UR41, R10 ;  /* 0x00000029070a7c25 */ /* 0x000fe2000f8e000a */
[----:B------:R-:W1:Y:S01]  /*23d0*/  LDC.64 R12, c[0x0][0x5a8] ;  /* 0x00016a00ff0c7b82 */ /* 0x000e620000000a00 */
[----:B------:R-:W-:Y:S02]  /*23e0*/  UIMAD UR4, UR41, UR5, UR4 ;  /* 0x00000005290472a4 */ /* 0x000fe4000f8e0204 */
[----:B------:R-:W-:-:S04]  /*23f0*/  IMAD.MOV.U32 R8, RZ, RZ, R10 ;  /* 0x000000ffff087224 */ /* 0x000fc800078e000a */
[----:B------:R-:W-:Y:S02]  /*2400*/  VIADD R9, R11, UR4 ;  /* 0x000000040b097c36 */ /* 0x000fe40008000000 */
[----:B0-----:R-:W-:Y:S02]  /*2410*/  IMAD R218, R14, UR9, RZ ;  /* 0x000000090eda7c24 */ /* 0x001fe4000f8e02ff */
[----:B------:R-:W-:-:S04]  /*2420*/  IMAD.WIDE.U32 R6, R217, R14, R8 ;  /* 0x0000000ed9067225 */ /* 0x000fc800078e0008 */
[----:B------:R-:W-:Y:S01]  /*2430*/  IMAD R219, R217, R15, R218 ;  /* 0x0000000fd9db7224 */ /* 0x000fe200078e02da */
[----:B-1----:R-:W-:-:S04]  /*2440*/  IADD3 R6, P0, R6, R12, RZ ;  /* 0x0000000c06067210 */ /* 0x002fc80007f1e0ff */
[----:B------:R-:W-:Y:S01]  /*2450*/  IADD3.X R7, R13, R7, R219, P0, !PT ;  /* 0x000000070d077210 */ /* 0x000fe200007fe4db */
[----:B------:R-:W-:Y:S08]  /*2460*/  @P2 BRA `(.L_x_38) ;  /* 0x0000000000042947 */ /* 0x000ff00003800000 */
[----:B------:R0:W5:Y:S02]  /*2470*/  LDG.E.U8 R216, desc[UR50][R6.64] ;  /* 0x0000003206d87981 */ /* 0x000164000c1e1100 */
.L_x_38:
[----:B------:R-:W-:Y:S05]  /*2480*/  BSYNC B1 ;  /* 0x0000000000017941 */ /* 0x000fea0003800000 */
.L_x_37:
[----:B-----5:R-:W-:Y:S01]  /*2490*/  LOP3.LUT R5, R216, 0xffff, RZ, 0xc0, !PT ;  /* 0x0000ffffd8057812 */ /* 0x020fe200078ec0ff */
[----:B------:R-:W-:Y:S01]  /*24a0*/  ULDC.64 UR4, c[0x0][0x5c0] ;  /* 0x0001700000047ab9 */ /* 0x000fe20000000a00 */
[----:B------:R-:W-:Y:S01]  /*24b0*/  ISETP.LT.OR P3, PT, R0, 0x2, !P1 ;  /* 0x000000020000780c */ /* 0x000fe20004f61670 */
[----:B------:R-:W-:Y:S01]  /*24c0*/  BSSY B1, `(.L_x_39) ;  /* 0x000000b000017945 */ /* 0x000fe20003800000 */
[----:B------:R-:W-:Y:S02]  /*24d0*/  PRMT R218, R5, 0x8880, RZ ;  /* 0x0000888005da7816 */ /* 0x000fe400000000ff */
[----:B------:R-:W-:-:S03]  /*24e0*/  IADD3 R4, P0, R4, UR4, RZ ;  /* 0x0000000404047c10 */ /* 0x000fc6000ff1e0ff */
[----:B------:R-:W-:Y:S01]  /*24f0*/  IMAD R221, R218, R23, RZ ;  /* 0x00000017dadd7224 */ /* 0x000fe200078e02ff */
[----:B------:R-:W-:-:S03]  /*2500*/  IADD3.X R5, R20, UR5, RZ, P0, !PT ;  /* 0x0000000514057c10 */ /* 0x000fc600087fe4ff */
[----:B------:R-:W-:-:S05]  /*2510*/  @!P2 IMAD R21, R152, R22, R221 ;  /* 0x000000169815a224 */ /* 0x000fca00078e02dd */
[----:B------:R1:W-:Y:S01]  /*2520*/  @!P2 STG.E.U8 desc[UR50][R4.64], R21 ;  /* 0x000000150400a986 */ /* 0x0003e2000c101132 */
[----:B------:R-:W-:Y:S05]  /*2530*/  @P3 BRA `(.L_x_40) ;  /* 0x00000000000c3947 */ /* 0x000fea0003800000 */
[----:B------:R-:W2:Y:S02]  /*2540*/  LDG.E.U8 R216, desc[UR50][R6.64+0x1] ;  /* 0x0000013206d87981 */ /* 0x000ea4000c1e1100 */
[----:B--2---:R-:W-:-:S05]  /*2550*/  PRMT R20, R216, 0x8880, RZ ;  /* 0x00008880d8147816 */ /* 0x004fca00000000ff */
[----:B------:R-:W-:-:S07]  /*2560*/  IMAD R221, R20, R23, RZ ;  /* 0x0000001714dd7224 */ /* 0x000fce00078e02ff */
.L_x_40:
[----:B------:R-:W-:Y:S05]  /*2570*/  BSYNC B1 ;  /* 0x0000000000017941 */ /* 0x000fea0003800000 */
.L_x_39:
[----:B------:R-:W-:Y:S01]  /*2580*/  ISETP.GE.AND P2, PT, R3, 0x9, PT ;  /* 0x000000090300780c */ /* 0x000fe20003f46270 */
[----:B------:R-:W-:Y:S01]  /*2590*/  @!P3 IMAD R223, R153, R22, R221 ;  /* 0x0000001699dfb224 */ /* 0x000fe200078e02dd */
[C---:B------:R-:W-:Y:S01]  /*25a0*/  SHF.L.U64.HI R153, R14.reuse, 0x3, R15 ;  /* 0x000000030e997819 */ /* 0x040fe2000001020f */
[----:B------:R-:W-:Y:S01]  /*25b0*/  IMAD.SHL.U32 R152, R14, 0x8, RZ ;  /* 0x000000080e987824 */ /* 0x000fe200078e00ff */
[C---:B------:R-:W-:Y:S01]  /*25c0*/  ISETP.LT.OR P6, PT, R0.reuse, 0x1, !P2 ;  /* 0x000000010000780c */ /* 0x040fe200057c1670 */
[----:B------:R-:W-:Y:S01]  /*25d0*/  BSSY B1, `(.L_x_41) ;  /* 0x000000c000017945 */ /* 0x000fe20003800000 */
[----:B------:R2:W-:Y:S01]  /*25e0*/  @!P3 STG.E.U8 desc[UR50][R4.64+0x1], R223 ;  /* 0x000001df0400b986 */ /* 0x0005e2000c101132 */
[----:B-1----:R-:W-:Y:S01]  /*25f0*/  IMAD.WIDE.U32 R20, R217, R14, R152 ;  /* 0x0000000ed9147225 */ /* 0x002fe200078e0098 */
[----:B------:R-:W-:-:S03]  /*2600*/  ISETP.LT.OR P0, PT, R0, 0x2, !P2 ;  /* 0x000000020000780c */ /* 0x000fc60005701670 */
[----:B------:R-:W-:Y:S01]  /*2610*/  IMAD.IADD R219, R219, 0x1, R21 ;  /* 0x00000001dbdb7824 */ /* 0x000fe200078e0215 */
[----:B------:R-:W-:-:S04]  /*2620*/  IADD3 R20, P3, P4, R10, R12, R20 ;  /* 0x0000000c0a147210 */ /* 0x000fc80007c7e014 */
[----:B------:R-:W-:Y:S02]  /*2630*/  IADD3.X R21, R9, R13, R219, P3, P4 ;  /* 0x0000000d09157210 */ /* 0x000fe40001fe84db */
[----:B------:R-:W-:Y:S01]  /*2640*/  @!P6 IADD3 R218, P5, R4, UR45, RZ ;  /* 0x0000002d04daec10 */ /* 0x000fe2000ffbe0ff */
[----:B--2---:R-:W-:-:S12]  /*2650*/  @P6 BRA `(.L_x_42) ;  /* 0x00000000000c6947 */ /* 0x004fd80003800000 */
[----:B------:R-:W2:Y:S02]  /*2660*/  LDG.E.U8 R216, desc[UR50][R20.64] ;  /* 0x0000003214d87981 */ /* 0x000ea4000c1e1100 */
[----:B--2---:R-:W-:-:S05]  /*2670*/  PRMT R220, R216, 0x8880, RZ ;  /* 0x00008880d8dc7816 */ /* 0x004fca00000000ff */
[----:B------:R-:W-:-:S07]  /*2680*/  IMAD R221, R220, R23, RZ ;  /* 0x00000017dcdd7224 */ /* 0x000fce00078e02ff */
.L_x_42:
[----:B------:R-:W-:Y:S05]  /*2690*/  BSYNC B1 ;  /* 0x0000000000017941 */ /* 0x000fea0003800000 */
.L_x_41:
[----:B------:R-:W-:Y:S01]  /*26a0*/  @!P6 IMAD R223, R154, R22, R221 ;  /* 0x000000169adfe224 */ /* 0x000fe200078e02dd */
[----:B------:R-:W-:Y:S01]  /*26b0*/  @!P6 IADD3.X R219, R5, UR44, RZ, P5, !PT ;  /* 0x0000002c05dbec10 */ /* 0x000fe2000affe4ff */
[----:B------:R-:W-:Y:S01]  /*26c0*/  BSSY B1, `(.L_x_43) ;  /* 0x0000009000017945 */ /* 0x000fe20003800000 */
[C---:B------:R-:W-:Y:S02]  /*26d0*/  ISETP.LT.OR P3, PT, R0.reuse, 0x9, !P1 ;  /* 0x000000090000780c */ /* 0x040fe40004f61670 */
[----:B------:R-:W-:Y:S01]  /*26e0*/  ISETP.LT.OR P4, PT, R0, 0xa, !P1 ;  /* 0x0000000a0000780c */ /* 0x000fe20004f81670 */
[----:B------:R1:W-:Y:S01]  /*26f0*/  @!P6 STG.E.U8 desc[UR50][R218.64], R223 ;  /* 0x000000dfda00e986 */ /* 0x0003e2000c101132 */
[----:B------:R-:W-:Y:S01]  /*2700*/  @!P0 IADD3 R154, P5, R4, UR45, RZ ;  /* 0x0000002d049a8c10 */ /* 0x000fe2000ffbe0ff */
[----:B------:R-:W-:-:S12]  /*2710*/  @P0 BRA `(.L_x_44) ;  /* 0x00000000000c0947 */ /* 0x000fd80003800000 */
[----:B------:R-:W1:Y:S02]  /*2720*/  LDG.E.U8 R216, desc[UR50][R20.64+0x1] ;  /* 0x0000013214d87981 */ /* 0x000e64000c1e1100 */
[----:B-1----:R-:W-:-:S05]  /*2730*/  PRMT R218, R216, 0x8880, RZ ;  /* 0x00008880d8da7816 */ /* 0x002fca00000000ff */
[----:B------:R-:W-:-:S07]  /*2740*/  IMAD R221, R218, R23, RZ ;  /* 0x00000017dadd7224 */ /* 0x000fce00078e02ff */
.L_x_44:
[----:B------:R-:W-:Y:S05]  /*2750*/  BSYNC B1 ;  /* 0x0000000000017941 */ /* 0x000fea0003800000 */
.L_x_43:
[----:B-1----:R-:W-:Y:S01]  /*2760*/  @!P0 IMAD R219, R155, R22, R221 ;  /* 0x000000169bdb8224 */ /* 0x002fe200078e02dd */
[----:B------:R-:W-:Y:S01]  /*2770*/  @!P0 IADD3.X R155, R5, UR44, RZ, P5, !PT ;  /* 0x0000002c059b8c10 */ /* 0x000fe2000affe4ff */
[----:B------:R-:W-:Y:S04]  /*2780*/  BSSY B1, `(.L_x_45) ;  /* 0x0000006000017945 */ /* 0x000fe80003800000 */
[----:B------:R1:W-:Y:S01]  /*2790*/  @!P0 STG.E.U8 desc[UR50][R154.64+0x1], R219 ;  /* 0x000001db9a008986 */ /* 0x0003e2000c101132 */
[----:B------:R-:W-:Y:S05]  /*27a0*/  @P3 BRA `(.L_x_46) ;  /* 0x00000000000c3947 */ /* 0x000fea0003800000 */
[----:B------:R-:W1:Y:S02]  /*27b0*/  LDG.E.U8 R216, desc[UR50][R6.64+0x8] ;  /* 0x0000083206d87981 */ /* 0x000e64000c1e1100 */
[----:B-1----:R-:W-:-:S05]  /*27c0*/  PRMT R154, R216, 0x8880, RZ ;  /* 0x00008880d89a7816 */ /* 0x002fca00000000ff */
[----:B------:R-:W-:-:S07]  /*27d0*/  IMAD R221, R154, R23, RZ ;  /* 0x000000179add7224 */ /* 0x000fce00078e02ff */
.L_x_46:
[----:B------:R-:W-:Y:S05]  /*27e0*/  BSYNC B1 ;  /* 0x0000000000017941 */ /* 0x000fea0003800000 */
.L_x_45:
[----:B-1----:R-:W-:Y:S01]  /*27f0*/  @!P3 IMAD R155, R156, R22, R221 ;  /* 0x000000169c9bb224 */ /* 0x002fe200078e02dd */
[----:B------:R-:W-:Y:S04]  /*2800*/  BSSY B1, `(.L_x_47) ;  /* 0x0000006000017945 */ /* 0x000fe80003800000 */
[----:B------:R1:W-:Y:S01]  /*2810*/  @!P3 STG.E.U8 desc[UR50][R4.64+0x8], R155 ;  /* 0x0000089b0400b986 */ /* 0x0003e2000c101132 */
[----:B------:R-:W-:Y:S05]  /*2820*/  @P4 BRA `(.L_x_48) ;  /* 0x00000000000c4947 */ /* 0x000fea0003800000 */
[----:B------:R-:W2:Y:S02]  /*2830*/  LDG.E.U8 R216, desc[UR50][R6.64+0x9] ;  /* 0x0000093206d87981 */ /* 0x000ea4000c1e1100 */
[----:B--2---:R-:W-:-:S05]  /*2840*/  PRMT R154, R216, 0x8880, RZ ;  /* 0x00008880d89a7816 */ /* 0x004fca00000000ff */
[----:B------:R-:W-:-:S07]  /*2850*/  IMAD R221, R154, R23, RZ ;  /* 0x000000179add7224 */ /* 0x000fce00078e02ff */
.L_x_48:
[----:B------:R-:W-:Y:S05]  /*2860*/  BSYNC B1 ;  /* 0x0000000000017941 */ /* 0x000fea0003800000 */
.L_x_47:
[----:B------:R-:W-:Y:S01]  /*2870*/  @!P4 IMAD R157, R157, R22, R221 ;  /* 0x000000169d9dc224 */ /* 0x000fe200078e02dd */
[----:B------:R-:W-:Y:S01]  /*2880*/  ISETP.LT.OR P0, PT, R0, 0x9, !P2 ;  /* 0x000000090000780c */ /* 0x000fe20005701670 */
[----:B------:R-:W-:Y:S01]  /*2890*/  BSSY B1, `(.L_x_49) ;  /* 0x0000007000017945 */ /* 0x000fe20003800000 */
[----:B------:R-:W-:Y:S02]  /*28a0*/  IADD3 R154, P3, R4, UR45, RZ ;  /* 0x0000002d049a7c10 */ /* 0x000fe4000ff7e0ff */
[----:B------:R2:W-:Y:S09]  /*28b0*/  @!P4 STG.E.U8 desc[UR50][R4.64+0x9], R157 ;  /* 0x0000099d0400c986 */ /* 0x0005f2000c101132 */
[----:B------:R-:W-:Y:S05]  /*28c0*/  @P0 BRA `(.L_x_50) ;  /* 0x00000000000c0947 */ /* 0x000fea0003800000 */
[----:B------:R-:W3:Y:S02]  /*28d0*/  LDG.E.U8 R216, desc[UR50][R20.64+0x8] ;  /* 0x0000083214d87981 */ /* 0x000ee4000c1e1100 */
[----:B---3--:R-:W-:-:S05]  /*28e0*/  PRMT R156, R216, 0x8880, RZ ;  /* 0x00008880d89c7816 */ /* 0x008fca00000000ff */
[----:B------:R-:W-:-:S07]  /*28f0*/  IMAD R221, R156, R23, RZ ;  /* 0x000000179cdd7224 */ /* 0x000fce00078e02ff */
.L_x_50:
[----:B------:R-:W-:Y:S05]  /*2900*/  BSYNC B1 ;  /* 0x0000000000017941 */ /* 0x000fea0003800000 */
.L_x_49:
[----:B--2---:R-:W-:Y:S01]  /*2910*/  @!P0 IMAD R157, R158, R22, R221 ;  /* 0x000000169e9d8224 */ /* 0x004fe200078e02dd */
[----:B-1----:R-:W-:Y:S01]  /*2920*/  IADD3.X R155, R5, UR44, RZ, P3, !PT ;  /* 0x0000002c059b7c10 */ /* 0x002fe20009ffe4ff */
[----:B------:R-:W-:Y:S01]  /*2930*/  BSSY B1, `(.L_x_51) ;  /* 0x000000b000017945 */ /* 0x000fe20003800000 */
[C---:B------:R-:W-:Y:S02]  /*2940*/  ISETP.LT.OR P3, PT, R0.reuse, 0x11, !P1 ;  /* 0x000000110000780c */ /* 0x040fe40004f61670 */
[C---:B------:R-:W-:Y:S01]  /*2950*/  ISETP.LT.OR P4, PT, R0.reuse, 0x12, !P1 ;  /* 0x000000120000780c */ /* 0x040fe20004f81670 */
[----:B------:R1:W-:Y:S01]  /*2960*/  @!P0 STG.E.U8 desc[UR50][R154.64+0x8], R157 ;  /* 0x0000089d9a008986 */ /* 0x0003e2000c101132 */
[C---:B------:R-:W-:Y:S02]  /*2970*/  ISETP.LT.OR P0, PT, R0.reuse, 0xa, !P2 ;  /* 0x0000000a0000780c */ /* 0x040fe40005701670 */
[C---:B------:R-:W-:Y:S02]  /*2980*/  ISETP.LT.OR P5, PT, R0.reuse, 0x11, !P2 ;  /* 0x000000110000780c */ /* 0x040fe400057a1670 */
[----:B------:R-:W-:-:S09]  /*2990*/  ISETP.LT.OR P6, PT, R0, 0x12, !P2 ;  /* 0x000000120000780c */ /* 0x000fd200057c1670 */
[----:B-1----:R-:W-:Y:S05]  /*29a0*/  @P0 BRA `(.L_x_52) ;  /* 0x00000000000c0947 */ /* 0x002fea0003800000 */
[----:B------:R-:W2:Y:S02]  /*29b0*/  LDG.E.U8 R216, desc[UR50][R20.64+0x9] ;  /* 0x0000093214d87981 */ /* 0x000ea4000c1e1100 */
[----:B--2---:R-:W-:-:S05]  /*29c0*/  PRMT R156, R216, 0x8880, RZ ;  /* 0x00008880d89c7816 */ /* 0x004fca00000000ff */
[----:B------:R-:W-:-:S07]  /*29d0*/  IMAD R221, R156, R23, RZ ;  /* 0x000000179cdd7224 */ /* 0x000fce00078e02ff */
.L_x_52:
[----:B------:R-:W-:Y:S05]  /*29e0*/  BSYNC B1 ;  /* 0x0000000000017941 */ /* 0x000fea0003800000 */
.L_x_51:
[----:B------:R-:W-:Y:S01]  /*29f0*/  @!P0 IMAD R159, R159, R22, R221 ;  /* 0x000000169f9f8224 */ /* 0x000fe200078e02dd */
[----:B------:R-:W-:Y:S04]  /*2a00*/  BSSY B1, `(.L_x_53) ;  /* 0x0000006000017945 */ /* 0x000fe80003800000 */
[----:B------:R1:W-:Y:S01]  /*2a10*/  @!P0 STG.E.U8 desc[UR50][R154.64+0x9], R159 ;  /* 0x0000099f9a008986 */ /* 0x0003e2000c101132 */
[----:B------:R-:W-:Y:S05]  /*2a20*/  @P3 BRA `(.L_x_54) ;  /* 0x00000000000c3947 */ /* 0x000fea0003800000 */
[----:B------:R-:W2:Y:S02]  /*2a30*/  LDG.E.U8 R216, desc[UR50][R6.64+0x10] ;  /* 0x0000103206d87981 */ /* 0x000ea4000c1e1100 */
[----:B--2---:R-:W-:-:S05]  /*2a40*/  PRMT R156, R216, 0x8880, RZ ;  /* 0x00008880d89c7816 */ /* 0x004fca00000000ff */
[----:B------:R-:W-:-:S07]  /*2a50*/  IMAD R221, R156, R23, RZ ;  /* 0x000000179cdd7224 */ /* 0x000fce00078e02ff */
.L_x_54:
[----:B------:R-:W-:Y:S05]  /*2a60*/  BSYNC B1 ;  /* 0x0000000000017941 */ /* 0x000fea0003800000 */
.L_x_53:
[----:B------:R-:W-:Y:S01]  /*2a70*/  @!P3 IMAD R157, R160, R22, R221 ;  /* 0x00000016a09db224 */ /* 0x000fe200078e02dd */
[----:B------:R-:W-:Y:S04]  /*2a80*/  BSSY B1, `(.L_x_55) ;  /* 0x0000006000017945 */ /* 0x000fe80003800000 */
[----:B------:R2:W-:Y:S01]  /*2a90*/  @!P3 STG.E.U8 desc[UR50][R4.64+0x10], R157 ;  /* 0x0000109d0400b986 */ /* 0x0005e2000c101132 */
[----:B------:R-:W-:Y:S05]  /*2aa0*/  @P4 BRA `(.L_x_56) ;  /* 0x00000000000c4947 */ /* 0x000fea0003800000 */
[----:B------:R-:W3:Y:S02]  /*2ab0*/  LDG.E.U8 R216, desc[UR50][R6.64+0x11] ;  /* 0x0000113206d87981 */ /* 0x000ee4000c1e1100 */
[----:B---3--:R-:W-:-:S05]  /*2ac0*/  PRMT R156, R216, 0x8880, RZ ;  /* 0x00008880d89c7816 */ /* 0x008fca00000000ff */
[----:B------:R-:W-:-:S07]  /*2ad0*/  IMAD R221, R156, R23, RZ ;  /* 0x000000179cdd7224 */ /* 0x000fce00078e02ff */
.L_x_56:
[----:B------:R-:W-:Y:S05]  /*2ae0*/  BSYNC B1 ;  /* 0x0000000000017941 */ /* 0x000fea0003800000 */
.L_x_55:
[----:B------:R-:W-:Y:S01]  /*2af0*/  @!P4 IMAD R161, R161, R22, R221 ;  /* 0x00000016a1a1c224 */ /* 0x000fe200078e02dd */
[----:B------:R-:W-:Y:S04]  /*2b00*/  BSSY B1, `(.L_x_57) ;  /* 0x0000006000017945 */ /* 0x000fe80003800000 */
[----:B------:R3:W-:Y:S01]  /*2b10*/  @!P4 STG.E.U8 desc[UR50][R4.64+0x11], R161 ;  /* 0x000011a10400c986 */ /* 0x0007e2000c101132 */
[----:B------:R-:W-:Y:S05]  /*2b20*/  @P5 BRA `(.L_x_58) ;  /* 0x00000000000c5947 */ /* 0x000fea0003800000 */
[----:B------:R-:W4:Y:S02]  /*2b30*/  LDG.E.U8 R216, desc[UR50][R20.64+0x10] ;  /* 0x0000103214d87981 */ /* 0x000f24000c1e1100 */
[----:B----4-:R-:W-:-:S05]  /*2b40*/  PRMT R156, R216, 0x8880, RZ ;  /* 0x00008880d89c7816 */ /* 0x010fca00000000ff */
[----:B------:R-:W-:-:S07]  /*2b50*/  IMAD R221, R156, R23, RZ ;  /* 0x000000179cdd7224 */ /* 0x000fce00078e02ff */
.L_x_58:
[----:B------:R-:W-:Y:S05]  /*2b60*/  BSYNC B1 ;  /* 0x0000000000017941 */ /* 0x000fea0003800000 */
.L_x_57:
[----:B--2---:R-:W-:Y:S01]  /*2b70*/  @!P5 IMAD R157, R162, R22, R221 ;  /* 0x00000016a29dd224 */ /* 0x004fe200078e02dd */
[----:B------:R-:W-:Y:S04]  /*2b80*/  BSSY B1, `(.L_x_59) ;  /* 0x0000006000017945 */ /* 0x000fe80003800000 */
[----:B------:R2:W-:Y:S01]  /*2b90*/  @!P5 STG.E.U8 desc[UR50][R154.64+0x10], R157 ;  /* 0x0000109d9a00d986 */ /* 0x0005e2000c101132 */
[----:B------:R-:W-:Y:S05]  /*2ba0*/  @P6 BRA `(.L_x_60) ;  /* 0x00000000000c6947 */ /* 0x000fea0003800000 */
[----:B------:R-:W4:Y:S02]  /*2bb0*/  LDG.E.U8 R216, desc[UR50][R20.64+0x11] ;  /* 0x0000113214d87981 */ /* 0x000f24000c1e1100 */
[----:B----4-:R-:W-:-:S05]  /*2bc0*/  PRMT R156, R216, 0x8880, RZ ;  /* 0x00008880d89c7816 */ /* 0x010fca00000000ff */
[----:B------:R-:W-:-:S07]  /*2bd0*/  IMAD R221, R156, R23, RZ ;  /* 0x000000179cdd7224 */ /* 0x000fce00078e02ff */
.L_x_60:
[----:B------:R-:W-:Y:S05]  /*2be0*/  BSYNC B1 ;  /* 0x0000000000017941 */ /* 0x000fea0003800000 */
.L_x_59:
[C---:B------:R-:W-:Y:S01]  /*2bf0*/  ISETP.LT.OR P3, PT, R0.reuse, 0x19, !P1 ;  /* 0x000000190000780c */ /* 0x040fe20004f61670 */
[----:B------:R-:W-:Y:S01]  /*2c00*/  @!P6 IMAD R163, R163, R22, R221 ;  /* 0x00000016a3a3e224 */ /* 0x000fe200078e02dd */
[----:B------:R-:W-:Y:S01]  /*2c10*/  BSSY B1, `(.L_x_61) ;  /* 0x000000a000017945 */ /* 0x000fe20003800000 */
[C---:B------:R-:W-:Y:S02]  /*2c20*/  ISETP.LT.OR P4, PT, R0.reuse, 0x1a, !P1 ;  /* 0x0000001a0000780c */ /* 0x040fe40004f81670 */
[C---:B------:R-:W-:Y:S01]  /*2c30*/  ISETP.LT.OR P5, PT, R0.reuse, 0x19, !P2 ;  /* 0x000000190000780c */ /* 0x040fe200057a1670 */
[----:B------:R4:W-:Y:S01]  /*2c40*/  @!P6 STG.E.U8 desc[UR50][R154.64+0x11], R163 ;  /* 0x000011a39a00e986 */ /* 0x0009e2000c101132 */
[C---:B------:R-:W-:Y:S02]  /*2c50*/  ISETP.LT.OR P6, PT, R0.reuse, 0x1a, !P2 ;  /* 0x0000001a0000780c */ /* 0x040fe400057c1670 */
[----:B------:R-:W-:-:S04]  /*2c60*/  ISETP.LT.OR P0, PT, R0, 0x21, !P1 ;  /* 0x000000210000780c */ /* 0x000fc80004f01670 */
[----:B------:R-:W-:Y:S09]  /*2c70*/  @P3 BRA `(.L_x_62) ;  /* 0x00000000000c3947 */ /* 0x000ff20003800000 */
[----:B------:R-:W5:Y:S02]  /*2c80*/  LDG.E.U8 R216, desc[UR50][R6.64+0x18] ;  /* 0x0000183206d87981 */ /* 0x000f64000c1e1100 */
[----:B-----5:R-:W-:-:S05]  /*2c90*/  PRMT R156, R216, 0x8880, RZ ;  /* 0x00008880d89c7816 */ /* 0x020fca00000000ff */
[----:B------:R-:W-:-:S07]  /*2ca0*/  IMAD R221, R156, R23, RZ ;  /* 0x000000179cdd7224 */ /* 0x000fce00078e02ff */
.L_x_62:
[----:B------:R-:W-:Y:S05]  /*2cb0*/  BSYNC B1 ;  /* 0x0000000000017941 */ /* 0x000fea0003800000 */
.L_x_61:
[----:B--2---:R-:W-:Y:S01]  /*2cc0*/  @!P3 IMAD R157, R164, R22, R221 ;  /* 0x00000016a49db224 */ /* 0x004fe200078e02dd */
[----:B------:R-:W-:Y:S04]  /*2cd0*/  BSSY B1, `(.L_x_63) ;  /* 0x0000006000017945 */ /* 0x000fe80003800000 */
[----:B------:R2:W-:Y:S01]  /*2ce0*/  @!P3 STG.E.U8 desc[UR50][R4.64+0x18], R157 ;  /* 0x0000189d0400b986 */ /* 0x0005e2000c101132 */
[----:B------:R-:W-:Y:S05]  /*2cf0*/  @P4 BRA `(.L_x_64) ;  /* 0x00000000000c4947 */ /* 0x000fea0003800000 */
[----:B------:R-:W5:Y:S02]  /*2d00*/  LDG.E.U8 R216, desc[UR50][R6.64+0x19] ;  /* 0x0000193206d87981 */ /* 0x000f64000c1e1100 */
[----:B-----5:R-:W-:-:S05]  /*2d10*/  PRMT R156, R216, 0x8880, RZ ;  /* 0x00008880d89c7816 */ /* 0x020fca00000000ff */
[----:B------:R-:W-:-:S07]  /*2d20*/  IMAD R221, R156, R23, RZ ;  /* 0x000000179cdd7224 */ /* 0x000fce00078e02ff */
.L_x_64:
[----:B------:R-:W-:Y:S05]  /*2d30*/  BSYNC B1 ;  /* 0x0000000000017941 */ /* 0x000fea0003800000 */
.L_x_63:
[----:B------:R-:W-:Y:S01]  /*2d40*/  @!P4 IMAD R165, R165, R22, R221 ;  /* 0x00000016a5a5c224 */ /* 0x000fe200078e02dd */
[----:B------:R-:W-:Y:S04]  /*2d50*/  BSSY B1, `(.L_x_65) ;  /* 0x0000006000017945 */ /* 0x000fe80003800000 */
[----:B------:R0:W-:Y:S01]  /*2d60*/  @!P4 STG.E.U8 desc[UR50][R4.64+0x19], R165 ;  /* 0x000019a50400c986 */ /* 0x0001e2000c101132 */
[----:B------:R-:W-:Y:S05]  /*2d70*/  @P5 BRA `(.L_x_66) ;  /* 0x00000000000c5947 */ /* 0x000fea0003800000 */
[----:B------:R-:W5:Y:S02]  /*2d80*/  LDG.E.U8 R216, desc[UR50][R20.64+0x18] ;  /* 0x0000183214d87981 */ /* 0x000f64000c1e1100 */
[----:B-----5:R-:W-:-:S05]  /*2d90*/  PRMT R156, R216, 0x8880, RZ ;  /* 0x00008880d89c7816 */ /* 0x020fca00000000ff */
[----:B------:R-:W-:-:S07]  /*2da0*/  IMAD R221, R156, R23, RZ ;  /* 0x000000179cdd7224 */ /* 0x000fce00078e02ff */
.L_x_66:
[----:B------:R-:W-:Y:S05]  /*2db0*/  BSYNC B1 ;  /* 0x0000000000017941 */ /* 0x000fea0003800000 */
.L_x_65:
[----:B--2---:R-:W-:Y:S01]  /*2dc0*/  @!P5 IMAD R157, R166, R22, R221 ;  /* 0x00000016a69dd224 */ /* 0x004fe200078e02dd */
[----:B------:R-:W-:Y:S04]  /*2dd0*/  BSSY B1, `(.L_x_67) ;  /* 0x0000006000017945 */ /* 0x000fe80003800000 */
[----:B------:R2:W-:Y:S01]  /*2de0*/  @!P5 STG.E.U8 desc[UR50][R154.64+0x18], R157 ;  /* 0x0000189d9a00d986 */ /* 0x0005e2000c101132 */
[----:B------:R-:W-:Y:S05]  /*2df0*/  @P6 BRA `(.L_x_68) ;  /* 0x00000000000c6947 */ /* 0x000fea0003800000 */
[----:B------:R-:W5:Y:S02]  /*2e00*/  LDG.E.U8 R216, desc[UR50][R20.64+0x19] ;  /* 0x0000193214d87981 */ /* 0x000f64000c1e1100 */
[----:B-----5:R-:W-:-:S05]  /*2e10*/  PRMT R156, R216, 0x8880, RZ ;  /* 0x00008880d89c7816 */ /* 0x020fca00000000ff */
[----:B------:R-:W-:-:S07]  /*2e20*/  IMAD R221, R156, R23, RZ ;  /* 0x000000179cdd7224 */ /* 0x000fce00078e02ff */
.L_x_68:
[----:B------:R-:W-:Y:S05]  /*2e30*/  BSYNC B1 ;  /* 0x0000000000017941 */ /* 0x000fea0003800000 */
.L_x_67:
[----:B------:R-:W-:Y:S01]  /*2e40*/  @!P6 IMAD R167, R167, R22, R221 ;  /* 0x00000016a7a7e224 */ /* 0x000fe200078e02dd */
[----:B------:R-:W-:Y:S04]  /*2e50*/  BSSY B1, `(.L_x_69) ;  /* 0x0000006000017945 */ /* 0x000fe80003800000 */
[----:B------:R0:W-:Y:S01]  /*2e60*/  @!P6 STG.E.U8 desc[UR50][R154.64+0x19], R167 ;  /* 0x000019a79a00e986 */ /* 0x0001e2000c101132 */
[----:B------:R-:W-:Y:S05]  /*2e70*/  @P0 BRA `(.L_x_70) ;  /* 0x00000000000c0947 */ /* 0x000fea0003800000 */
[----:B------:R-:W5:Y:S02]  /*2e80*/  LDG.E.U8 R216, desc[UR50][R6.64+0x20] ;  /* 0x0000203206d87981 */ /* 0x000f64000c1e1100 */
[----:B-----5:R-:W-:-:S05]  /*2e90*/  PRMT R156, R216, 0x8880, RZ ;  /* 0x00008880d89c7816 */ /* 0x020fca00000000ff */
[----:B------:R-:W-:-:S07]  /*2ea0*/  IMAD R221, R156, R23, RZ ;  /* 0x000000179cdd7224 */ /* 0x000fce00078e02ff */
.L_x_70:
[----:B------:R-:W-:Y:S05]  /*2eb0*/  BSYNC B1 ;  /* 0x0000000000017941 */ /* 0x000fea0003800000 */
.L_x_69:
[----:B------:R-:W-:Y:S01]  /*2ec0*/  ISETP.LT.OR P4, PT, R0, 0x22, !P1 ;  /* 0x000000220000780c */ /* 0x000fe20004f81670 */
[----:B--2---:R-:W-:Y:S01]  /*2ed0*/  @!P0 IMAD R157, R168, R22, R221 ;  /* 0x00000016a89d8224 */ /* 0x004fe200078e02dd */
        /* <DEDUP_REMOVED lines=10> */
.L_x_72:
[----:B------:R-:W-:Y:S05]  /*2f80*/  BSYNC B1 ;  /* 0x0000000000017941 */ /* 0x000fea0003800000 */
.L_x_71:
[----:B------:R-:W-:Y:S01]  /*2f90*/  @!P4 IMAD R169, R169, R22, R221 ;  /* 0x00000016a9a9c224 */ /* 0x000fe200078e02dd */
[----:B------:R-:W-:Y:S04]  /*2fa0*/  BSSY B1, `(.L_x_73) ;  /* 0x0000006000017945 */ /* 0x000fe80003800000 */
[----:B------:R0:W-:Y:S01]  /*2fb0*/  @!P4 STG.E.U8 desc[UR50][R4.64+0x21], R169 ;  /* 0x000021a90400c986 */ /* 0x0001e2000c101132 */
[----:B------:R-:W-:Y:S05]  /*2fc0*/  @P3 BRA `(.L_x_74) ;  /* 0x00000000000c3947 */ /* 0x000fea0003800000 */
[----:B------:R-:W5:Y:S02]  /*2fd0*/  LDG.E.U8 R216, desc[UR50][R20.64+0x20] ;  /* 0x0000203214d87981 */ /* 0x000f64000c1e1100 */
[----:B-----5:R-:W-:-:S05]  /*2fe0*/  PRMT R156, R216, 0x8880, RZ ;  /* 0x00008880d89c7816 */ /* 0x020fca00000000ff */
[----:B------:R-:W-:-:S07]  /*2ff0*/  IMAD R221, R156, R23, RZ ;  /* 0x000000179cdd7224 */ /* 0x000fce00078e02ff */
.L_x_74:
[----:B------:R-:W-:Y:S05]  /*3000*/  BSYNC B1 ;  /* 0x0000000000017941 */ /* 0x000fea0003800000 */
.L_x_73:
[----:B--2---:R-:W-:Y:S01]  /*3010*/  @!P3 IMAD R157, R170, R22, R221 ;  /* 0x00000016aa9db224 */ /* 0x004fe200078e02dd */
[----:B------:R-:W-:Y:S04]  /*3020*/  BSSY B1, `(.L_x_75) ;  /* 0x0000006000017945 */ /* 0x000fe80003800000 */
[----:B------:R2:W-:Y:S01]  /*3030*/  @!P3 STG.E.U8 desc[UR50][R154.64+0x20], R157 ;  /* 0x0000209d9a00b986 */ /* 0x0005e2000c101132 */
[----:B------:R-:W-:Y:S05]  /*3040*/  @P5 BRA `(.L_x_76) ;  /* 0x00000000000c5947 */ /* 0x000fea0003800000 */
[----:B------:R-:W5:Y:S02]  /*3050*/  LDG.E.U8 R216, desc[UR50][R20.64+0x21] ;  /* 0x0000213214d87981 */ /* 0x000f64000c1e1100 */
[----:B-----5:R-:W-:-:S05]  /*3060*/  PRMT R156, R216, 0x8880, RZ ;  /* 0x00008880d89c7816 */ /* 0x020fca00000000ff */
[----:B------:R-:W-:-:S07]  /*3070*/  IMAD R221, R156, R23, RZ ;  /* 0x000000179cdd7224 */ /* 0x000fce00078e02ff */
.L_x_76:
[----:B------:R-:W-:Y:S05]  /*3080*/  BSYNC B1 ;  /* 0x0000000000017941 */ /* 0x000fea0003800000 */
.L_x_75:
[----:B------:R-:W-:Y:S01]  /*3090*/  @!P5 IMAD R171, R171, R22, R221 ;  /* 0x00000016ababd224 */ /* 0x000fe200078e02dd */
[----:B------:R-:W-:Y:S04]  /*30a0*/  BSSY B1, `(.L_x_77) ;  /* 0x0000006000017945 */ /* 0x000fe80003800000 */
[----:B------:R0:W-:Y:S01]  /*30b0*/  @!P5 STG.E.U8 desc[UR50][R154.64+0x21], R171 ;  /* 0x000021ab9a00d986 */ /* 0x0001e2000c101132 */
[----:B------:R-:W-:Y:S05]  /*30c0*/  @P6 BRA `(.L_x_78) ;  /* 0x00000000000c6947 */ /* 0x000fea0003800000 */
[----:B------:R-:W5:Y:S02]  /*30d0*/  LDG.E.U8 R216, desc[UR50][R6.64+0x28] ;  /* 0x0000283206d87981 */ /* 0x000f64000c1e1100 */
[----:B-----5:R-:W-:-:S05]  /*30e0*/  PRMT R156, R216, 0x8880, RZ ;  /* 0x00008880d89c7816 */ /* 0x020fca00000000ff */
[----:B------:R-:W-:-:S07]  /*30f0*/  IMAD R221, R156, R23, RZ ;  /* 0x000000179cdd7224 */ /* 0x000fce00078e02ff */
.L_x_78:
[----:B------:R-:W-:Y:S05]  /*3100*/  BSYNC B1 ;  /* 0x0000000000017941 */ /* 0x000fea0003800000 */
.L_x_77:
[----:B--2---:R-:W-:Y:S01]  /*3110*/  @!P6 IMAD R157, R172, R22, R221 ;  /* 0x00000016ac9de224 */ /* 0x004fe200078e02dd */
[----:B------:R-:W-:Y:S04]  /*3120*/  BSSY B1, `(.L_x_79) ;  /* 0x0000006000017945 */ /* 0x000fe80003800000 */
[----:B------:R2:W-:Y:S01]  /*3130*/  @!P6 STG.E.U8 desc[UR50][R4.64+0x28], R157 ;  /* 0x0000289d0400e986 */ /* 0x0005e2000c101132 */
[----:B------:R-:W-:Y:S05]  /*3140*/  @P0 BRA `(.L_x_80) ;  /* 0x00000000000c0947 */ /* 0x000fea0003800000 */
[----:B------:R-:W5:Y:S02]  /*3150*/  LDG.E.U8 R216, desc[UR50][R6.64+0x29] ;  /* 0x0000293206d87981 */ /* 0x000f64000c1e1100 */
[----:B-----5:R-:W-:-:S05]  /*3160*/  PRMT R156, R216, 0x8880, RZ ;  /* 0x00008880d89c7816 */ /* 0x020fca00000000ff */
[----:B------:R-:W-:-:S07]  /*3170*/  IMAD R221, R156, R23, RZ ;  /* 0x000000179cdd7224 */ /* 0x000fce00078e02ff */
.L_x_80:
[----:B------:R-:W-:Y:S05]  /*3180*/  BSYNC B1 ;  /* 0x0000000000017941 */ /* 0x000fea0003800000 */
.L_x_79:
        /* <DEDUP_REMOVED lines=12> */
.L_x_82:
[----:B------:R-:W-:Y:S05]  /*3250*/  BSYNC B1 ;  /* 0x0000000000017941 */ /* 0x000fea0003800000 */
.L_x_81:
[----:B--2---:R-:W-:Y:S01]  /*3260*/  @!P4 IMAD R157, R174, R22, R221 ;  /* 0x00000016ae9dc224 */ /* 0x004fe200078e02dd */
[----:B------:R-:W-:Y:S04]  /*3270*/  BSSY B1, `(.L_x_83) ;  /* 0x0000006000017945 */ /* 0x000fe80003800000 */
[----:B------:R2:W-:Y:S01]  /*3280*/  @!P4 STG.E.U8 desc[UR50][R154.64+0x28], R157 ;  /* 0x0000289d9a00c986 */ /* 0x0005e2000c101132 */
[----:B------:R-:W-:Y:S05]  /*3290*/  @P3 BRA `(.L_x_84) ;  /* 0x00000000000c3947 */ /* 0x000fea0003800000 */
[----:B------:R-:W5:Y:S02]  /*32a0*/  LDG.E.U8 R216, desc[UR50][R20.64+0x29] ;  /* 0x0000293214d87981 */ /* 0x000f64000c1e1100 */
[----:B-----5:R-:W-:-:S05]  /*32b0*/  PRMT R156, R216, 0x8880, RZ ;  /* 0x00008880d89c7816 */ /* 0x020fca00000000ff */
[----:B------:R-:W-:-:S07]  /*32c0*/  IMAD R221, R156, R23, RZ ;  /* 0x000000179cdd7224 */ /* 0x000fce00078e02ff */
.L_x_84:
[----:B------:R-:W-:Y:S05]  /*32d0*/  BSYNC B1 ;  /* 0x0000000000017941 */ /* 0x000fea0003800000 */
.L_x_83:
[----:B------:R-:W-:Y:S01]  /*32e0*/  @!P3 IMAD R175, R175, R22, R221 ;  /* 0x00000016afafb224 */ /* 0x000fe200078e02dd */
[----:B------:R-:W-:Y:S04]  /*32f0*/  BSSY B1, `(.L_x_85) ;  /* 0x0000006000017945 */ /* 0x000fe80003800000 */
[----:B------:R0:W-:Y:S01]  /*3300*/  @!P3 STG.E.U8 desc[UR50][R154.64+0x29], R175 ;  /* 0x000029af9a00b986 */ /* 0x0001e2000c101132 */
[----:B------:R-:W-:Y:S05]  /*3310*/  @P5 BRA `(.L_x_86) ;  /* 0x00000000000c5947 */ /* 0x000fea0003800000 */
[----:B------:R-:W5:Y:S02]  /*3320*/  LDG.E.U8 R216, desc[UR50][R6.64+0x30] ;  /* 0x0000303206d87981 */ /* 0x000f64000c1e1100 */
[----:B-----5:R-:W-:-:S05]  /*3330*/  PRMT R156, R216, 0x8880, RZ ;  /* 0x00008880d89c7816 */ /* 0x020fca00000000ff */
[----:B------:R-:W-:-:S07]  /*3340*/  IMAD R221, R156, R23, RZ ;  /* 0x000000179cdd7224 */ /* 0x000fce00078e02ff */
.L_x_86:
[----:B------:R-:W-:Y:S05]  /*3350*/  BSYNC B1 ;  /* 0x0000000000017941 */ /* 0x000fea0003800000 */
.L_x_85:
[----:B--2---:R-:W-:Y:S01]  /*3360*/  @!P5 IMAD R157, R176, R22, R221 ;  /* 0x00000016b09dd224 */ /* 0x004fe200078e02dd */
[----:B------:R-:W-:Y:S04]  /*3370*/  BSSY B1, `(.L_x_87) ;  /* 0x0000006000017945 */ /* 0x000fe80003800000 */
[----:B------:R2:W-:Y:S01]  /*3380*/  @!P5 STG.E.U8 desc[UR50][R4.64+0x30], R157 ;  /* 0x0000309d0400d986 */ /* 0x0005e2000c101132 */
[----:B------:R-:W-:Y:S05]  /*3390*/  @P6 BRA `(.L_x_88) ;  /* 0x00000000000c6947 */ /* 0x000fea0003800000 */
[----:B------:R-:W5:Y:S02]  /*33a0*/  LDG.E.U8 R216, desc[UR50][R6.64+0x31] ;  /* 0x0000313206d87981 */ /* 0x000f64000c1e1100 */
[----:B-----5:R-:W-:-:S05]  /*33b0*/  PRMT R156, R216, 0x8880, RZ ;  /* 0x00008880d89c7816 */ /* 0x020fca00000000ff */
[----:B------:R-:W-:-:S07]  /*33c0*/  IMAD R221, R156, R23, RZ ;  /* 0x000000179cdd7224 */ /* 0x000fce00078e02ff */
.L_x_88:
[----:B------:R-:W-:Y:S05]  /*33d0*/  BSYNC B1 ;  /* 0x0000000000017941 */ /* 0x000fea0003800000 */
.L_x_87:
[----:B------:R-:W-:Y:S01]  /*33e0*/  @!P6 IMAD R177, R177, R22, R221 ;  /* 0x00000016b1b1e224 */ /* 0x000fe200078e02dd */
[----:B------:R-:W-:Y:S04]  /*33f0*/  BSSY B1, `(.L_x_89) ;  /* 0x0000006000017945 */ /* 0x000fe80003800000 */
[----:B------:R0:W-:Y:S01]  /*3400*/  @!P6 STG.E.U8 desc[UR50][R4.64+0x31], R177 ;  /* 0x000031b10400e986 */ /* 0x0001e2000c101132 */
[----:B------:R-:W-:Y:S05]  /*3410*/  @P0 BRA `(.L_x_90) ;  /* 0x00000000000c0947 */ /* 0x000fea0003800000 */
[----:B------:R-:W5:Y:S02]  /*3420*/  LDG.E.U8 R216, desc[UR50][R20.64+0x30] ;  /* 0x0000303214d87981 */ /* 0x000f64000c1e1100 */
[----:B-----5:R-:W-:-:S05]  /*3430*/  PRMT R156, R216, 0x8880, RZ ;  /* 0x00008880d89c7816 */ /* 0x020fca00000000ff */
[----:B------:R-:W-:-:S07]  /*3440*/  IMAD R221, R156, R23, RZ ;  /* 0x000000179cdd7224 */ /* 0x000fce00078e02ff */
.L_x_90:
[----:B------:R-:W-:Y:S05]  /*3450*/  BSYNC B1 ;  /* 0x0000000000017941 */ /* 0x000fea0003800000 */
.L_x_89:
        /* <DEDUP_REMOVED lines=12> */
.L_x_92:
[----:B------:R-:W-:Y:S05]  /*3520*/  BSYNC B1 ;  /* 0x0000000000017941 */ /* 0x000fea0003800000 */
.L_x_91:
[----:B------:R-:W-:Y:S01]  /*3530*/  @!P4 IMAD R179, R179, R22, R221 ;  /* 0x00000016b3b3c224 */ /* 0x000fe200078e02dd */
[----:B------:R-:W-:Y:S04]  /*3540*/  BSSY B1, `(.L_x_93) ;  /* 0x0000006000017945 */ /* 0x000fe80003800000 */
[----:B------:R0:W-:Y:S01]  /*3550*/  @!P4 STG.E.U8 desc[UR50][R154.64+0x31], R179 ;  /* 0x000031b39a00c986 */ /* 0x0001e2000c101132 */
[----:B------:R-:W-:Y:S05]  /*3560*/  @P3 BRA `(.L_x_94) ;  /* 0x00000000000c3947 */ /* 0x000fea0003800000 */
[----:B------:R-:W5:Y:S02]  /*3570*/  LDG.E.U8 R216, desc[UR50][R6.64+0x38] ;  /* 0x0000383206d87981 */ /* 0x000f64000c1e1100 */
[----:B-----5:R-:W-:-:S05]  /*3580*/  PRMT R156, R216, 0x8880, RZ ;  /* 0x00008880d89c7816 */ /* 0x020fca00000000ff */
[----:B------:R-:W-:-:S07]  /*3590*/  IMAD R221, R156, R23, RZ ;  /* 0x000000179cdd7224 */ /* 0x000fce00078e02ff */
.L_x_94:
[----:B------:R-:W-:Y:S05]  /*35a0*/  BSYNC B1 ;  /* 0x0000000000017941 */ /* 0x000fea0003800000 */
.L_x_93:
[----:B--2---:R-:W-:Y:S01]  /*35b0*/  @!P3 IMAD R157, R180, R22, R221 ;  /* 0x00000016b49db224 */ /* 0x004fe200078e02dd */
[----:B------:R-:W-:Y:S04]  /*35c0*/  BSSY B1, `(.L_x_95) ;  /* 0x0000006000017945 */ /* 0x000fe80003800000 */
[----:B------:R2:W-:Y:S01]  /*35d0*/  @!P3 STG.E.U8 desc[UR50][R4.64+0x38], R157 ;  /* 0x0000389d0400b986 */ /* 0x0005e2000c101132 */
[----:B------:R-:W-:Y:S05]  /*35e0*/  @P5 BRA `(.L_x_96) ;  /* 0x00000000000c5947 */ /* 0x000fea0003800000 */
[----:B------:R-:W5:Y:S02]  /*35f0*/  LDG.E.U8 R216, desc[UR50][R6.64+0x39] ;  /* 0x0000393206d87981 */ /* 0x000f64000c1e1100 */
[----:B-----5:R-:W-:-:S05]  /*3600*/  PRMT R156, R216, 0x8880, RZ ;  /* 0x00008880d89c7816 */ /* 0x020fca00000000ff */
[----:B------:R-:W-:-:S07]  /*3610*/  IMAD R221, R156, R23, RZ ;  /* 0x000000179cdd7224 */ /* 0x000fce00078e02ff */
.L_x_96:
[----:B------:R-:W-:Y:S05]  /*3620*/  BSYNC B1 ;  /* 0x0000000000017941 */ /* 0x000fea0003800000 */
.L_x_95:
[----:B------:R-:W-:Y:S01]  /*3630*/  @!P5 IMAD R181, R181, R22, R221 ;  /* 0x00000016b5b5d224 */ /* 0x000fe200078e02dd */
[----:B------:R-:W-:Y:S04]  /*3640*/  BSSY B1, `(.L_x_97) ;  /* 0x0000006000017945 */ /* 0x000fe80003800000 */
[----:B------:R0:W-:Y:S01]  /*3650*/  @!P5 STG.E.U8 desc[UR50][R4.64+0x39], R181 ;  /* 0x000039b50400d986 */ /* 0x0001e2000c101132 */
[----:B------:R-:W-:Y:S05]  /*3660*/  @P6 BRA `(.L_x_98) ;  /* 0x00000000000c6947 */ /* 0x000fea0003800000 */
[----:B------:R-:W5:Y:S02]  /*3670*/  LDG.E.U8 R216, desc[UR50][R20.64+0x38] ;  /* 0x0000383214d87981 */ /* 0x000f64000c1e1100 */
[----:B-----5:R-:W-:-:S05]  /*3680*/  PRMT R156, R216, 0x8880, RZ ;  /* 0x00008880d89c7816 */ /* 0x020fca00000000ff */
[----:B------:R-:W-:-:S07]  /*3690*/  IMAD R221, R156, R23, RZ ;  /* 0x000000179cdd7224 */ /* 0x000fce00078e02ff */
.L_x_98:
[----:B------:R-:W-:Y:S05]  /*36a0*/  BSYNC B1 ;  /* 0x0000000000017941 */ /* 0x000fea0003800000 */
.L_x_97:
[----:B--2---:R-:W-:Y:S01]  /*36b0*/  @!P6 IMAD R157, R182, R22, R221 ;  /* 0x00000016b69de224 */ /* 0x004fe200078e02dd */
[----:B------:R-:W-:Y:S04]  /*36c0*/  BSSY B1, `(.L_x_99) ;  /* 0x0000006000017945 */ /* 0x000fe80003800000 */
[----:B------:R2:W-:Y:S01]  /*36d0*/  @!P6 STG.E.U8 desc[UR50][R154.64+0x38], R157 ;  /* 0x0000389d9a00e986 */ /* 0x0005e2000c101132 */
[----:B------:R-:W-:Y:S05]  /*36e0*/  @P0 BRA `(.L_x_100) ;  /* 0x00000000000c0947 */ /* 0x000fea0003800000 */
[----:B------:R-:W5:Y:S02]  /*36f0*/  LDG.E.U8 R216, desc[UR50][R20.64+0x39] ;  /* 0x0000393214d87981 */ /* 0x000f64000c1e1100 */
[----:B-----5:R-:W-:-:S05]  /*3700*/  PRMT R156, R216, 0x8880, RZ ;  /* 0x00008880d89c7816 */ /* 0x020fca00000000ff */
[----:B------:R-:W-:-:S07]  /*3710*/  IMAD R221, R156, R23, RZ ;  /* 0x000000179cdd7224 */ /* 0x000fce00078e02ff */
.L_x_100:
[----:B------:R-:W-:Y:S05]  /*3720*/  BSYNC B1 ;  /* 0x0000000000017941 */ /* 0x000fea0003800000 */
.L_x_99:
        /* <DEDUP_REMOVED lines=12> */
.L_x_102:
[----:B------:R-:W-:Y:S05]  /*37f0*/  BSYNC B1 ;  /* 0x0000000000017941 */ /* 0x000fea0003800000 */
.L_x_101:
[----:B--2---:R-:W-:Y:S01]  /*3800*/  @!P4 IMAD R157, R184, R22, R221 ;  /* 0x00000016b89dc224 */ /* 0x004fe200078e02dd */
[----:B------:R-:W-:Y:S04]  /*3810*/  BSSY B1, `(.L_x_103) ;  /* 0x0000006000017945 */ /* 0x000fe80003800000 */
[----:B------:R2:W-:Y:S01]  /*3820*/  @!P4 STG.E.U8 desc[UR50][R4.64+0x40], R157 ;  /* 0x0000409d0400c986 */ /* 0x0005e2000c101132 */
[----:B------:R-:W-:Y:S05]  /*3830*/  @P3 BRA `(.L_x_104) ;  /* 0x00000000000c3947 */ /* 0x000fea0003800000 */
[----:B------:R-:W5:Y:S02]  /*3840*/  LDG.E.U8 R216, desc[UR50][R6.64+0x41] ;  /* 0x0000413206d87981 */ /* 0x000f64000c1e1100 */
[----:B-----5:R-:W-:-:S05]  /*3850*/  PRMT R156, R216, 0x8880, RZ ;  /* 0x00008880d89c7816 */ /* 0x020fca00000000ff */
[----:B------:R-:W-:-:S07]  /*3860*/  IMAD R221, R156, R23, RZ ;  /* 0x000000179cdd7224 */ /* 0x000fce00078e02ff */
.L_x_104:
[----:B------:R-:W-:Y:S05]  /*3870*/  BSYNC B1 ;  /* 0x0000000000017941 */ /* 0x000fea0003800000 */
.L_x_103:
[----:B------:R-:W-:Y:S01]  /*3880*/  @!P3 IMAD R185, R185, R22, R221 ;  /* 0x00000016b9b9b224 */ /* 0x000fe200078e02dd */
[----:B------:R-:W-:Y:S04]  /*3890*/  BSSY B1, `(.L_x_105) ;  /* 0x0000006000017945 */ /* 0x000fe80003800000 */
[----:B------:R0:W-:Y:S01]  /*38a0*/  @!P3 STG.E.U8 desc[UR50][R4.64+0x41], R185 ;  /* 0x000041b90400b986 */ /* 0x0001e2000c101132 */
[----:B------:R-:W-:Y:S05]  /*38b0*/  @P5 BRA `(.L_x_106) ;  /* 0x00000000000c5947 */ /* 0x000fea0003800000 */
[----:B------:R-:W5:Y:S02]  /*38c0*/  LDG.E.U8 R216, desc[UR50][R20.64+0x40] ;  /* 0x0000403214d87981 */ /* 0x000f64000c1e1100 */
[----:B-----5:R-:W-:-:S05]  /*38d0*/  PRMT R156, R216, 0x8880, RZ ;  /* 0x00008880d89c7816 */ /* 0x020fca00000000ff */
[----:B------:R-:W-:-:S07]  /*38e0*/  IMAD R221, R156, R23, RZ ;  /* 0x000000179cdd7224 */ /* 0x000fce00078e02ff */
.L_x_106:
[----:B------:R-:W-:Y:S05]  /*38f0*/  BSYNC B1 ;  /* 0x0000000000017941 */ /* 0x000fea0003800000 */
.L_x_105:
[----:B--2---:R-:W-:Y:S01]  /*3900*/  @!P5 IMAD R157, R186, R22, R221 ;  /* 0x00000016ba9dd224 */ /* 0x004fe200078e02dd */
[----:B------:R-:W-:Y:S04]  /*3910*/  BSSY B1, `(.L_x_107) ;  /* 0x0000006000017945 */ /* 0x000fe80003800000 */
[----:B------:R2:W-:Y:S01]  /*3920*/  @!P5 STG.E.U8 desc[UR50][R154.64+0x40], R157 ;  /* 0x0000409d9a00d986 */ /* 0x0005e2000c101132 */
[----:B------:R-:W-:Y:S05]  /*3930*/  @P6 BRA `(.L_x_108) ;  /* 0x00000000000c6947 */ /* 0x000fea0003800000 */
[----:B------:R-:W5:Y:S02]  /*3940*/  LDG.E.U8 R216, desc[UR50][R20.64+0x41] ;  /* 0x0000413214d87981 */ /* 0x000f64000c1e1100 */
[----:B-----5:R-:W-:-:S05]  /*3950*/  PRMT R156, R216, 0x8880, RZ ;  /* 0x00008880d89c7816 */ /* 0x020fca00000000ff */
[----:B------:R-:W-:-:S07]  /*3960*/  IMAD R221, R156, R23, RZ ;  /* 0x000000179cdd7224 */ /* 0x000fce00078e02ff */
.L_x_108:
[----:B------:R-:W-:Y:S05]  /*3970*/  BSYNC B1 ;  /* 0x0000000000017941 */ /* 0x000fea0003800000 */
.L_x_107:
[----:B------:R-:W-:Y:S01]  /*3980*/  @!P6 IMAD R187, R187, R22, R221 ;  /* 0x00000016bbbbe224 */ /* 0x000fe200078e02dd */
[----:B------:R-:W-:Y:S04]  /*3990*/  BSSY B1, `(.L_x_109) ;  /* 0x0000006000017945 */ /* 0x000fe80003800000 */
[----:B------:R0:W-:Y:S01]  /*39a0*/  @!P6 STG.E.U8 desc[UR50][R154.64+0x41], R187 ;  /* 0x000041bb9a00e986 */ /* 0x0001e2000c101132 */
[----:B------:R-:W-:Y:S05]  /*39b0*/  @P0 BRA `(.L_x_110) ;  /* 0x00000000000c0947 */ /* 0x000fea0003800000 */
[----:B------:R-:W5:Y:S02]  /*39c0*/  LDG.E.U8 R216, desc[UR50][R6.64+0x48] ;  /* 0x0000483206d87981 */ /* 0x000f64000c1e1100 */
[----:B-----5:R-:W-:-:S05]  /*39d0*/  PRMT R156, R216, 0x8880, RZ ;  /* 0x00008880d89c7816 */ /* 0x020fca00000000ff */
[----:B------:R-:W-:-:S07]  /*39e0*/  IMAD R221, R156, R23, RZ ;  /* 0x000000179cdd7224 */ /* 0x000fce00078e02ff */
.L_x_110:
[----:B------:R-:W-:Y:S05]  /*39f0*/  BSYNC B1 ;  /* 0x0000000000017941 */ /* 0x000fea0003800000 */
.L_x_109:
        /* <DEDUP_REMOVED lines=12> */
.L_x_112:
[----:B------:R-:W-:Y:S05]  /*3ac0*/  BSYNC B1 ;  /* 0x0000000000017941 */ /* 0x000fea0003800000 */
.L_x_111:
[----:B------:R-:W-:Y:S01]  /*3ad0*/  @!P4 IMAD R189, R189, R22, R221 ;  /* 0x00000016bdbdc224 */ /* 0x000fe200078e02dd */
[----:B------:R-:W-:Y:S04]  /*3ae0*/  BSSY B1, `(.L_x_113) ;  /* 0x0000006000017945 */ /* 0x000fe80003800000 */
[----:B------:R0:W-:Y:S01]  /*3af0*/  @!P4 STG.E.U8 desc[UR50][R4.64+0x49], R189 ;  /* 0x000049bd0400c986 */ /* 0x0001e2000c101132 */
[----:B------:R-:W-:Y:S05]  /*3b00*/  @P3 BRA `(.L_x_114) ;  /* 0x00000000000c3947 */ /* 0x000fea0003800000 */
[----:B------:R-:W5:Y:S02]  /*3b10*/  LDG.E.U8 R216, desc[UR50][R20.64+0x48] ;  /* 0x0000483214d87981 */ /* 0x000f64000c1e1100 */
[----:B-----5:R-:W-:-:S05]  /*3b20*/  PRMT R156, R216, 0x8880, RZ ;  /* 0x00008880d89c7816 */ /* 0x020fca00000000ff */
[----:B------:R-:W-:-:S07]  /*3b30*/  IMAD R221, R156, R23, RZ ;  /* 0x000000179cdd7224 */ /* 0x000fce00078e02ff */
.L_x_114:
[----:B------:R-:W-:Y:S05]  /*3b40*/  BSYNC B1 ;  /* 0x0000000000017941 */ /* 0x000fea0003800000 */
.L_x_113:
[----:B--2---:R-:W-:Y:S01]  /*3b50*/  @!P3 IMAD R157, R190, R22, R221 ;  /* 0x00000016be9db224 */ /* 0x004fe200078e02dd */
[----:B------:R-:W-:Y:S04]  /*3b60*/  BSSY B1, `(.L_x_115) ;  /* 0x0000006000017945 */ /* 0x000fe80003800000 */
[----:B------:R2:W-:Y:S01]  /*3b70*/  @!P3 STG.E.U8 desc[UR50][R154.64+0x48], R157 ;  /* 0x0000489d9a00b986 */ /* 0x0005e2000c101132 */
[----:B------:R-:W-:Y:S05]  /*3b80*/  @P5 BRA `(.L_x_116) ;  /* 0x00000000000c5947 */ /* 0x000fea0003800000 */
[----:B------:R-:W5:Y:S02]  /*3b90*/  LDG.E.U8 R216, desc[UR50][R20.64+0x49] ;  /* 0x0000493214d87981 */ /* 0x000f64000c1e1100 */
[----:B-----5:R-:W-:-:S05]  /*3ba0*/  PRMT R156, R216, 0x8880, RZ ;  /* 0x00008880d89c7816 */ /* 0x020fca00000000ff */
[----:B------:R-:W-:-:S07]  /*3bb0*/  IMAD R221, R156, R23, RZ ;  /* 0x000000179cdd7224 */ /* 0x000fce00078e02ff */
.L_x_116:
[----:B------:R-:W-:Y:S05]  /*3bc0*/  BSYNC B1 ;  /* 0x0000000000017941 */ /* 0x000fea0003800000 */
.L_x_115:
[----:B------:R-:W-:Y:S01]  /*3bd0*/  @!P5 IMAD R191, R191, R22, R221 ;  /* 0x00000016bfbfd224 */ /* 0x000fe200078e02dd */
[----:B------:R-:W-:Y:S04]  /*3be0*/  BSSY B1, `(.L_x_117) ;  /* 0x0000006000017945 */ /* 0x000fe80003800000 */
[----:B------:R0:W-:Y:S01]  /*3bf0*/  @!P5 STG.E.U8 desc[UR50][R154.64+0x49], R191 ;  /* 0x000049bf9a00d986 */ /* 0x0001e2000c101132 */
[----:B------:R-:W-:Y:S05]  /*3c00*/  @P6 BRA `(.L_x_118) ;  /* 0x00000000000c6947 */ /* 0x000fea0003800000 */
[----:B------:R-:W5:Y:S02]  /*3c10*/  LDG.E.U8 R216, desc[UR50][R6.64+0x50] ;  /* 0x0000503206d87981 */ /* 0x000f64000c1e1100 */
[----:B-----5:R-:W-:-:S05]  /*3c20*/  PRMT R156, R216, 0x8880, RZ ;  /* 0x00008880d89c7816 */ /* 0x020fca00000000ff */
[----:B------:R-:W-:-:S07]  /*3c30*/  IMAD R221, R156, R23, RZ ;  /* 0x000000179cdd7224 */ /* 0x000fce00078e02ff */
.L_x_118:
[----:B------:R-:W-:Y:S05]  /*3c40*/  BSYNC B1 ;  /* 0x0000000000017941 */ /* 0x000fea0003800000 */
.L_x_117:
[----:B--2---:R-:W-:Y:S01]  /*3c50*/  @!P6 IMAD R157, R192, R22, R221 ;  /* 0x00000016c09de224 */ /* 0x004fe200078e02dd */
[----:B------:R-:W-:Y:S04]  /*3c60*/  BSSY B1, `(.L_x_119) ;  /* 0x0000006000017945 */ /* 0x000fe80003800000 */
[----:B------:R2:W-:Y:S01]  /*3c70*/  @!P6 STG.E.U8 desc[UR50][R4.64+0x50], R157 ;  /* 0x0000509d0400e986 */ /* 0x0005e2000c101132 */
[----:B------:R-:W-:Y:S05]  /*3c80*/  @P0 BRA `(.L_x_120) ;  /* 0x00000000000c0947 */ /* 0x000fea0003800000 */
[----:B------:R-:W5:Y:S02]  /*3c90*/  LDG.E.U8 R216, desc[UR50][R6.64+0x51] ;  /* 0x0000513206d87981 */ /* 0x000f64000c1e1100 */
[----:B-----5:R-:W-:-:S05]  /*3ca0*/  PRMT R156, R216, 0x8880, RZ ;  /* 0x00008880d89c7816 */ /* 0x020fca00000000ff */
[----:B------:R-:W-:-:S07]  /*3cb0*/  IMAD R221, R156, R23, RZ ;  /* 0x000000179cdd7224 */ /* 0x000fce00078e02ff */
.L_x_120:
[----:B------:R-:W-:Y:S05]  /*3cc0*/  BSYNC B1 ;  /* 0x0000000000017941 */ /* 0x000fea0003800000 */
.L_x_119:
        /* <DEDUP_REMOVED lines=12> */
.L_x_122:
[----:B------:R-:W-:Y:S05]  /*3d90*/  BSYNC B1 ;  /* 0x0000000000017941 */ /* 0x000fea0003800000 */
.L_x_121:
[----:B--2---:R-:W-:Y:S01]  /*3da0*/  @!P4 IMAD R157, R194, R22, R221 ;  /* 0x00000016c29dc224 */ /* 0x004fe200078e02dd */
[----:B------:R-:W-:Y:S04]  /*3db0*/  BSSY B1, `(.L_x_123) ;  /* 0x0000006000017945 */ /* 0x000fe80003800000 */
[----:B------:R2:W-:Y:S01]  /*3dc0*/  @!P4 STG.E.U8 desc[UR50][R154.64+0x50], R157 ;  /* 0x0000509d9a00c986 */ /* 0x0005e2000c101132 */
[----:B------:R-:W-:Y:S05]  /*3dd0*/  @P3 BRA `(.L_x_124) ;  /* 0x00000000000c3947 */ /* 0x000fea0003800000 */
[----:B------:R-:W5:Y:S02]  /*3de0*/  LDG.E.U8 R216, desc[UR50][R20.64+0x51] ;  /* 0x0000513214d87981 */ /* 0x000f64000c1e1100 */
[----:B-----5:R-:W-:-:S05]  /*3df0*/  PRMT R156, R216, 0x8880, RZ ;  /* 0x00008880d89c7816 */ /* 0x020fca00000000ff */
[----:B------:R-:W-:-:S07]  /*3e00*/  IMAD R221, R156, R23, RZ ;  /* 0x000000179cdd7224 */ /* 0x000fce00078e02ff */
.L_x_124:
[----:B------:R-:W-:Y:S05]  /*3e10*/  BSYNC B1 ;  /* 0x0000000000017941 */ /* 0x000fea0003800000 */
.L_x_123:
[----:B------:R-:W-:Y:S01]  /*3e20*/  @!P3 IMAD R195, R195, R22, R221 ;  /* 0x00000016c3c3b224 */ /* 0x000fe200078e02dd */
[----:B------:R-:W-:Y:S04]  /*3e30*/  BSSY B1, `(.L_x_125) ;  /* 0x0000006000017945 */ /* 0x000fe80003800000 */
[----:B------:R0:W-:Y:S01]  /*3e40*/  @!P3 STG.E.U8 desc[UR50][R154.64+0x51], R195 ;  /* 0x000051c39a00b986 */ /* 0x0001e2000c101132 */
[----:B------:R-:W-:Y:S05]  /*3e50*/  @P5 BRA `(.L_x_126) ;  /* 0x00000000000c5947 */ /* 0x000fea0003800000 */
[----:B------:R-:W5:Y:S02]  /*3e60*/  LDG.E.U8 R216, desc[UR50][R6.64+0x58] ;  /* 0x0000583206d87981 */ /* 0x000f64000c1e1100 */
[----:B-----5:R-:W-:-:S05]  /*3e70*/  PRMT R156, R216, 0x8880, RZ ;  /* 0x00008880d89c7816 */ /* 0x020fca00000000ff */
[----:B------:R-:W-:-:S07]  /*3e80*/  IMAD R221, R156, R23, RZ ;  /* 0x000000179cdd7224 */ /* 0x000fce00078e02ff */
.L_x_126:
[----:B------:R-:W-:Y:S05]  /*3e90*/  BSYNC B1 ;  /* 0x0000000000017941 */ /* 0x000fea0003800000 */
.L_x_125:
[----:B--2---:R-:W-:Y:S01]  /*3ea0*/  @!P5 IMAD R157, R196, R22, R221 ;  /* 0x00000016c49dd224 */ /* 0x004fe200078e02dd */
[----:B------:R-:W-:Y:S04]  /*3eb0*/  BSSY B1, `(.L_x_127) ;  /* 0x0000006000017945 */ /* 0x000fe80003800000 */
[----:B------:R2:W-:Y:S01]  /*3ec0*/  @!P5 STG.E.U8 desc[UR50][R4.64+0x58], R157 ;  /* 0x0000589d0400d986 */ /* 0x0005e2000c101132 */
[----:B------:R-:W-:Y:S05]  /*3ed0*/  @P6 BRA `(.L_x_128) ;  /* 0x00000000000c6947 */ /* 0x000fea0003800000 */
[----:B------:R-:W5:Y:S02]  /*3ee0*/  LDG.E.U8 R216, desc[UR50][R6.64+0x59] ;  /* 0x0000593206d87981 */ /* 0x000f64000c1e1100 */
[----:B-----5:R-:W-:-:S05]  /*3ef0*/  PRMT R156, R216, 0x8880, RZ ;  /* 0x00008880d89c7816 */ /* 0x020fca00000000ff */
[----:B------:R-:W-:-:S07]  /*3f00*/  IMAD R221, R156, R23, RZ ;  /* 0x000000179cdd7224 */ /* 0x000fce00078e02ff */
.L_x_128:
[----:B------:R-:W-:Y:S05]  /*3f10*/  BSYNC B1 ;  /* 0x0000000000017941 */ /* 0x000fea0003800000 */
.L_x_127:
[----:B------:R-:W-:Y:S01]  /*3f20*/  @!P6 IMAD R197, R197, R22, R221 ;  /* 0x00000016c5c5e224 */ /* 0x000fe200078e02dd */
[----:B------:R-:W-:Y:S04]  /*3f30*/  BSSY B1, `(.L_x_129) ;  /* 0x0000006000017945 */ /* 0x000fe80003800000 */
[----:B------:R0:W-:Y:S01]  /*3f40*/  @!P6 STG.E.U8 desc[UR50][R4.64+0x59], R197 ;  /* 0x000059c50400e986 */ /* 0x0001e2000c101132 */
[----:B------:R-:W-:Y:S05]  /*3f50*/  @P0 BRA `(.L_x_130) ;  /* 0x00000000000c0947 */ /* 0x000fea0003800000 */
[----:B------:R-:W5:Y:S02]  /*3f60*/  LDG.E.U8 R216, desc[UR50][R20.64+0x58] ;  /* 0x0000583214d87981 */ /* 0x000f64000c1e1100 */
[----:B-----5:R-:W-:-:S05]  /*3f70*/  PRMT R156, R216, 0x8880, RZ ;  /* 0x00008880d89c7816 */ /* 0x020fca00000000ff */
[----:B------:R-:W-:-:S07]  /*3f80*/  IMAD R221, R156, R23, RZ ;  /* 0x000000179cdd7224 */ /* 0x000fce00078e02ff */
.L_x_130:
[----:B------:R-:W-:Y:S05]  /*3f90*/  BSYNC B1 ;  /* 0x0000000000017941 */ /* 0x000fea0003800000 */
.L_x_129:
        /* <DEDUP_REMOVED lines=12> */
.L_x_132:
[----:B------:R-:W-:Y:S05]  /*4060*/  BSYNC B1 ;  /* 0x0000000000017941 */ /* 0x000fea0003800000 */
.L_x_131:
[----:B------:R-:W-:Y:S01]  /*4070*/  @!P4 IMAD R199, R199, R22, R221 ;  /* 0x00000016c7c7c224 */ /* 0x000fe200078e02dd */
[----:B------:R-:W-:Y:S04]  /*4080*/  BSSY B1, `(.L_x_133) ;  /* 0x0000006000017945 */ /* 0x000fe80003800000 */
[----:B------:R0:W-:Y:S01]  /*4090*/  @!P4 STG.E.U8 desc[UR50][R154.64+0x59], R199 ;  /* 0x000059c79a00c986 */ /* 0x0001e2000c101132 */
[----:B------:R-:W-:Y:S05]  /*40a0*/  @P3 BRA `(.L_x_134) ;  /* 0x00000000000c3947 */ /* 0x000fea0003800000 */
[----:B------:R-:W5:Y:S02]  /*40b0*/  LDG.E.U8 R216, desc[UR50][R6.64+0x60] ;  /* 0x0000603206d87981 */ /* 0x000f64000c1e1100 */
[----:B-----5:R-:W-:-:S05]  /*40c0*/  PRMT R156, R216, 0x8880, RZ ;  /* 0x00008880d89c7816 */ /* 0x020fca00000000ff */
[----:B------:R-:W-:-:S07]  /*40d0*/  IMAD R221, R156, R23, RZ ;  /* 0x000000179cdd7224 */ /* 0x000fce00078e02ff */
.L_x_134:
[----:B------:R-:W-:Y:S05]  /*40e0*/  BSYNC B1 ;  /* 0x0000000000017941 */ /* 0x000fea0003800000 */
.L_x_133:
[----:B--2---:R-:W-:Y:S01]  /*40f0*/  @!P3 IMAD R157, R200, R22, R221 ;  /* 0x00000016c89db224 */ /* 0x004fe200078e02dd */
[----:B------:R-:W-:Y:S04]  /*4100*/  BSSY B1, `(.L_x_135) ;  /* 0x0000006000017945 */ /* 0x000fe80003800000 */
[----:B------:R2:W-:Y:S01]  /*4110*/  @!P3 STG.E.U8 desc[UR50][R4.64+0x60], R157 ;  /* 0x0000609d0400b986 */ /* 0x0005e2000c101132 */
[----:B------:R-:W-:Y:S05]  /*4120*/  @P5 BRA `(.L_x_136) ;  /* 0x00000000000c5947 */ /* 0x000fea0003800000 */
[----:B------:R-:W5:Y:S02]  /*4130*/  LDG.E.U8 R216, desc[UR50][R6.64+0x61] ;  /* 0x0000613206d87981 */ /* 0x000f64000c1e1100 */
[----:B-----5:R-:W-:-:S05]  /*4140*/  PRMT R156, R216, 0x8880, RZ ;  /* 0x00008880d89c7816 */ /* 0x020fca00000000ff */
[----:B------:R-:W-:-:S07]  /*4150*/  IMAD R221, R156, R23, RZ ;  /* 0x000000179cdd7224 */ /* 0x000fce00078e02ff */
.L_x_136:
[----:B------:R-:W-:Y:S05]  /*4160*/  BSYNC B1 ;  /* 0x0000000000017941 */ /* 0x000fea0003800000 */
.L_x_135:
[----:B------:R-:W-:Y:S01]  /*4170*/  @!P5 IMAD R201, R201, R22, R221 ;  /* 0x00000016c9c9d224 */ /* 0x000fe200078e02dd */
[----:B------:R-:W-:Y:S04]  /*4180*/  BSSY B1, `(.L_x_137) ;  /* 0x0000006000017945 */ /* 0x000fe80003800000 */
[----:B------:R0:W-:Y:S01]  /*4190*/  @!P5 STG.E.U8 desc[UR50][R4.64+0x61], R201 ;  /* 0x000061c90400d986 */ /* 0x0001e2000c101132 */
[----:B------:R-:W-:Y:S05]  /*41a0*/  @P6 BRA `(.L_x_138) ;  /* 0x00000000000c6947 */ /* 0x000fea0003800000 */
[----:B------:R-:W5:Y:S02]  /*41b0*/  LDG.E.U8 R216, desc[UR50][R20.64+0x60] ;  /* 0x0000603214d87981 */ /* 0x000f64000c1e1100 */
[----:B-----5:R-:W-:-:S05]  /*41c0*/  PRMT R156, R216, 0x8880, RZ ;  /* 0x00008880d89c7816 */ /* 0x020fca00000000ff */
[----:B------:R-:W-:-:S07]  /*41d0*/  IMAD R221, R156, R23, RZ ;  /* 0x000000179cdd7224 */ /* 0x000fce00078e02ff */
.L_x_138:
[----:B------:R-:W-:Y:S05]  /*41e0*/  BSYNC B1 ;  /* 0x0000000000017941 */ /* 0x000fea0003800000 */
.L_x_137:
[----:B--2---:R-:W-:Y:S01]  /*41f0*/  @!P6 IMAD R157, R202, R22, R221 ;  /* 0x00000016ca9de224 */ /* 0x004fe200078e02dd */
[----:B------:R-:W-:Y:S04]  /*4200*/  BSSY B1, `(.L_x_139) ;  /* 0x0000006000017945 */ /* 0x000fe80003800000 */
[----:B------:R2:W-:Y:S01]  /*4210*/  @!P6 STG.E.U8 desc[UR50][R154.64+0x60], R157 ;  /* 0x0000609d9a00e986 */ /* 0x0005e2000c101132 */
[----:B------:R-:W-:Y:S05]  /*4220*/  @P0 BRA `(.L_x_140) ;  /* 0x00000000000c0947 */ /* 0x000fea0003800000 */
[----:B------:R-:W5:Y:S02]  /*4230*/  LDG.E.U8 R216, desc[UR50][R20.64+0x61] ;  /* 0x0000613214d87981 */ /* 0x000f64000c1e1100 */
[----:B-----5:R-:W-:-:S05]  /*4240*/  PRMT R156, R216, 0x8880, RZ ;  /* 0x00008880d89c7816 */ /* 0x020fca00000000ff */
[----:B------:R-:W-:-:S07]  /*4250*/  IMAD R221, R156, R23, RZ ;  /* 0x000000179cdd7224 */ /* 0x000fce00078e02ff */
.L_x_140:
[----:B------:R-:W-:Y:S05]  /*4260*/  BSYNC B1 ;  /* 0x0000000000017941 */ /* 0x000fea0003800000 */
.L_x_139:
        /* <DEDUP_REMOVED lines=12> */
.L_x_142:
[----:B------:R-:W-:Y:S05]  /*4330*/  BSYNC B1 ;  /* 0x0000000000017941 */ /* 0x000fea0003800000 */
.L_x_141:
[----:B--2---:R-:W-:Y:S01]  /*4340*/  @!P4 IMAD R157, R204, R22, R221 ;  /* 0x00000016cc9dc224 */ /* 0x004fe200078e02dd */
[----:B------:R-:W-:Y:S04]  /*4350*/  BSSY B1, `(.L_x_143) ;  /* 0x0000006000017945 */ /* 0x000fe80003800000 */
[----:B------:R2:W-:Y:S01]  /*4360*/  @!P4 STG.E.U8 desc[UR50][R4.64+0x68], R157 ;  /* 0x0000689d0400c986 */ /* 0x0005e2000c101132 */
[----:B------:R-:W-:Y:S05]  /*4370*/  @P3 BRA `(.L_x_144) ;  /* 0x00000000000c3947 */ /* 0x000fea0003800000 */
[----:B------:R-:W5:Y:S02]  /*4380*/  LDG.E.U8 R216, desc[UR50][R6.64+0x69] ;  /* 0x0000693206d87981 */ /* 0x000f64000c1e1100 */
[----:B-----5:R-:W-:-:S05]  /*4390*/  PRMT R156, R216, 0x8880, RZ ;  /* 0x00008880d89c7816 */ /* 0x020fca00000000ff */
[----:B------:R-:W-:-:S07]  /*43a0*/  IMAD R221, R156, R23, RZ ;  /* 0x000000179cdd7224 */ /* 0x000fce00078e02ff */
.L_x_144:
[----:B------:R-:W-:Y:S05]  /*43b0*/  BSYNC B1 ;  /* 0x0000000000017941 */ /* 0x000fea0003800000 */
.L_x_143:
[----:B------:R-:W-:Y:S01]  /*43c0*/  @!P3 IMAD R205, R205, R22, R221 ;  /* 0x00000016cdcdb224 */ /* 0x000fe200078e02dd */
[----:B------:R-:W-:Y:S04]  /*43d0*/  BSSY B1, `(.L_x_145) ;  /* 0x0000006000017945 */ /* 0x000fe80003800000 */
[----:B------:R0:W-:Y:S01]  /*43e0*/  @!P3 STG.E.U8 desc[UR50][R4.64+0x69], R205 ;  /* 0x000069cd0400b986 */ /* 0x0001e2000c101132 */
[----:B------:R-:W-:Y:S05]  /*43f0*/  @P5 BRA `(.L_x_146) ;  /* 0x00000000000c5947 */ /* 0x000fea0003800000 */
[----:B------:R-:W5:Y:S02]  /*4400*/  LDG.E.U8 R216, desc[UR50][R20.64+0x68] ;  /* 0x0000683214d87981 */ /* 0x000f64000c1e1100 */
[----:B-----5:R-:W-:-:S05]  /*4410*/  PRMT R156, R216, 0x8880, RZ ;  /* 0x00008880d89c7816 */ /* 0x020fca00000000ff */
[----:B------:R-:W-:-:S07]  /*4420*/  IMAD R221, R156, R23, RZ ;  /* 0x000000179cdd7224 */ /* 0x000fce00078e02ff */
.L_x_146:
[----:B------:R-:W-:Y:S05]  /*4430*/  BSYNC B1 ;  /* 0x0000000000017941 */ /* 0x000fea0003800000 */
.L_x_145:
[----:B--2---:R-:W-:Y:S01]  /*4440*/  @!P5 IMAD R157, R206, R22, R221 ;  /* 0x00000016ce9dd224 */ /* 0x004fe200078e02dd */
[----:B------:R-:W-:Y:S04]  /*4450*/  BSSY B1, `(.L_x_147) ;  /* 0x0000006000017945 */ /* 0x000fe80003800000 */
[----:B------:R2:W-:Y:S01]  /*4460*/  @!P5 STG.E.U8 desc[UR50][R154.64+0x68], R157 ;  /* 0x0000689d9a00d986 */ /* 0x0005e2000c101132 */
[----:B------:R-:W-:Y:S05]  /*4470*/  @P6 BRA `(.L_x_148) ;  /* 0x00000000000c6947 */ /* 0x000fea0003800000 */
[----:B------:R-:W5:Y:S02]  /*4480*/  LDG.E.U8 R216, desc[UR50][R20.64+0x69] ;  /* 0x0000693214d87981 */ /* 0x000f64000c1e1100 */
[----:B-----5:R-:W-:-:S05]  /*4490*/  PRMT R156, R216, 0x8880, RZ ;  /* 0x00008880d89c7816 */ /* 0x020fca00000000ff */
[----:B------:R-:W-:-:S07]  /*44a0*/  IMAD R221, R156, R23, RZ ;  /* 0x000000179cdd7224 */ /* 0x000fce00078e02ff */
.L_x_148:
[----:B------:R-:W-:Y:S05]  /*44b0*/  BSYNC B1 ;  /* 0x0000000000017941 */ /* 0x000fea0003800000 */
.L_x_147:
[----:B------:R-:W-:Y:S01]  /*44c0*/  @!P6 IMAD R207, R207, R22, R221 ;  /* 0x00000016cfcfe224 */ /* 0x000fe200078e02dd */
[----:B------:R-:W-:Y:S04]  /*44d0*/  BSSY B1, `(.L_x_149) ;  /* 0x0000006000017945 */ /* 0x000fe80003800000 */
[----:B------:R0:W-:Y:S01]  /*44e0*/  @!P6 STG.E.U8 desc[UR50][R154.64+0x69], R207 ;  /* 0x000069cf9a00e986 */ /* 0x0001e2000c101132 */
[----:B------:R-:W-:Y:S05]  /*44f0*/  @P0 BRA `(.L_x_150) ;  /* 0x00000000000c0947 */ /* 0x000fea0003800000 */
[----:B------:R-:W5:Y:S02]  /*4500*/  LDG.E.U8 R216, desc[UR50][R6.64+0x70] ;  /* 0x0000703206d87981 */ /* 0x000f64000c1e1100 */
[----:B-----5:R-:W-:-:S05]  /*4510*/  PRMT R156, R216, 0x8880, RZ ;  /* 0x00008880d89c7816 */ /* 0x020fca00000000ff */
[----:B------:R-:W-:-:S07]  /*4520*/  IMAD R221, R156, R23, RZ ;  /* 0x000000179cdd7224 */ /* 0x000fce00078e02ff */
.L_x_150:
[----:B------:R-:W-:Y:S05]  /*4530*/  BSYNC B1 ;  /* 0x0000000000017941 */ /* 0x000fea0003800000 */
.L_x_149:
[----:B------:R-:W-:Y:S01]  /*4540*/  ISETP.LT.OR P4, PT, R0, 0x72, !P1 ;  /* 0x000000720000780c */ /* 0x000fe20004f81670 */
[----:B--2---:R-:W-:Y:S01]  /*4550*/  @!P0 IMAD R157, R208, R22, R221 ;  /* 0x00000016d09d8224 */ /* 0x004fe200078e02dd */
[----:B------:R-:W-:Y:S01]  /*4560*/  BSSY B1, `(.L_x_151) ;  /* 0x000000a000017945 */ /* 0x000fe20003800000 */
[----:B----4-:R-:W-:Y:S02]  /*4570*/  IADD3 R163, P3, R217, 0x80, RZ ;  /* 0x00000080d9a37810 */ /* 0x010fe40007f7e0ff */
[C---:B------:R-:W-:Y:S01]  /*4580*/  ISETP.LT.OR P6, PT, R0.reuse, 0x72, !P2 ;  /* 0x000000720000780c */ /* 0x040fe200057c1670 */
[----:B------:R2:W-:Y:S01]  /*4590*/  @!P0 STG.E.U8 desc[UR50][R4.64+0x70], R157 ;  /* 0x0000709d04008986 */ /* 0x0005e2000c101132 */
[C---:B------:R-:W-:Y:S02]  /*45a0*/  ISETP.LT.OR P0, PT, R0.reuse, 0x71, !P2 ;  /* 0x000000710000780c */ /* 0x040fe40005701670 */
[----:B------:R-:W-:-:S04]  /*45b0*/  ISETP.LT.OR P5, PT, R0, 0x79, !P1 ;  /* 0x000000790000780c */ /* 0x000fc80004fa1670 */
[----:B------:R-:W-:Y:S09]  /*45c0*/  @P4 BRA `(.L_x_152) ;  /* 0x00000000000c4947 */ /* 0x000ff20003800000 */
[----:B------:R-:W4:Y:S02]  /*45d0*/  LDG.E.U8 R216, desc[UR50][R6.64+0x71] ;  /* 0x0000713206d87981 */ /* 0x000f24000c1e1100 */
[----:B----4-:R-:W-:-:S05]  /*45e0*/  PRMT R156, R216, 0x8880, RZ ;  /* 0x00008880d89c7816 */ /* 0x010fca00000000ff */
[----:B------:R-:W-:-:S07]  /*45f0*/  IMAD R221, R156, R23, RZ ;  /* 0x000000179cdd7224 */ /* 0x000fce00078e02ff */
.L_x_152:
[----:B------:R-:W-:Y:S05]  /*4600*/  BSYNC B1 ;  /* 0x0000000000017941 */ /* 0x000fea0003800000 */
.L_x_151:
[----:B------:R-:W-:Y:S01]  /*4610*/  @!P4 IMAD R209, R209, R22, R221 ;  /* 0x00000016d1d1c224 */ /* 0x000fe200078e02dd */
[----:B------:R-:W-:Y:S04]  /*4620*/  BSSY B1, `(.L_x_153) ;  /* 0x0000006000017945 */ /* 0x000fe80003800000 */
[----:B------:R4:W-:Y:S01]  /*4630*/  @!P4 STG.E.U8 desc[UR50][R4.64+0x71], R209 ;  /* 0x000071d10400c986 */ /* 0x0009e2000c101132 */
[----:B------:R-:W-:Y:S05]  /*4640*/  @P0 BRA `(.L_x_154) ;  /* 0x00000000000c0947 */ /* 0x000fea0003800000 */
[----:B------:R-:W5:Y:S02]  /*4650*/  LDG.E.U8 R216, desc[UR50][R20.64+0x70] ;  /* 0x0000703214d87981 */ /* 0x000f64000c1e1100 */
[----:B-----5:R-:W-:-:S05]  /*4660*/  PRMT R156, R216, 0x8880, RZ ;  /* 0x00008880d89c7816 */ /* 0x020fca00000000ff */
[----:B------:R-:W-:-:S07]  /*4670*/  IMAD R221, R156, R23, RZ ;  /* 0x000000179cdd7224 */ /* 0x000fce00078e02ff */
.L_x_154:
[----:B------:R-:W-:Y:S05]  /*4680*/  BSYNC B1 ;  /* 0x0000000000017941 */ /* 0x000fea0003800000 */
.L_x_153:
[----:B--2---:R-:W-:Y:S01]  /*4690*/  @!P0 IMAD R157, R210, R22, R221 ;  /* 0x00000016d29d8224 */ /* 0x004fe200078e02dd */
[----:B------:R-:W-:Y:S04]  /*46a0*/  BSSY B1, `(.L_x_155) ;  /* 0x0000006000017945 */ /* 0x000fe80003800000 */
[----:B------:R2:W-:Y:S01]  /*46b0*/  @!P0 STG.E.U8 desc[UR50][R154.64+0x70], R157 ;  /* 0x0000709d9a008986 */ /* 0x0005e2000c101132 */
[----:B------:R-:W-:Y:S05]  /*46c0*/  @P6 BRA `(.L_x_156) ;  /* 0x00000000000c6947 */ /* 0x000fea0003800000 */
[----:B------:R-:W5:Y:S02]  /*46d0*/  LDG.E.U8 R216, desc[UR50][R20.64+0x71] ;  /* 0x0000713214d87981 */ /* 0x000f64000c1e1100 */
[----:B-----5:R-:W-:-:S05]  /*46e0*/  PRMT R156, R216, 0x8880, RZ ;  /* 0x00008880d89c7816 */ /* 0x020fca00000000ff */
[----:B------:R-:W-:-:S07]  /*46f0*/  IMAD R221, R156, R23, RZ ;  /* 0x000000179cdd7224 */ /* 0x000fce00078e02ff */
.L_x_156:
[----:B------:R-:W-:Y:S05]  /*4700*/  BSYNC B1 ;  /* 0x0000000000017941 */ /* 0x000fea0003800000 */
.L_x_155:
[----:B------:R-:W-:Y:S01]  /*4710*/  @!P6 IMAD R211, R211, R22, R221 ;  /* 0x00000016d3d3e224 */ /* 0x000fe200078e02dd */
[----:B------:R-:W-:Y:S04]  /*4720*/  BSSY B1, `(.L_x_157) ;  /* 0x0000006000017945 */ /* 0x000fe80003800000 */
[----:B------:R0:W-:Y:S01]  /*4730*/  @!P6 STG.E.U8 desc[UR50][R154.64+0x71], R211 ;  /* 0x000071d39a00e986 */ /* 0x0001e2000c101132 */
[----:B------:R-:W-:Y:S05]  /*4740*/  @P5 BRA `(.L_x_158) ;  /* 0x00000000000c5947 */ /* 0x000fea0003800000 */
[----:B------:R-:W5:Y:S02]  /*4750*/  LDG.E.U8 R216, desc[UR50][R6.64+0x78] ;  /* 0x0000783206d87981 */ /* 0x000f64000c1e1100 */
[----:B-----5:R-:W-:-:S05]  /*4760*/  PRMT R156, R216, 0x8880, RZ ;  /* 0x00008880d89c7816 */ /* 0x020fca00000000ff */
[----:B------:R-:W-:-:S07]  /*4770*/  IMAD R221, R156, R23, RZ ;  /* 0x000000179cdd7224 */ /* 0x000fce00078e02ff */
.L_x_158:
[----:B------:R-:W-:Y:S05]  /*4780*/  BSYNC B1 ;  /* 0x0000000000017941 */ /* 0x000fea0003800000 */
.L_x_157:
[----:B------:R-:W-:Y:S01]  /*4790*/  ISETP.LT.OR P1, PT, R0, 0x7a, !P1 ;  /* 0x0000007a0000780c */ /* 0x000fe20004f21670 */
[----:B---3--:R-:W-:Y:S01]  /*47a0*/  @!P5 IMAD R161, R212, R22, R221 ;  /* 0x00000016d4a1d224 */ /* 0x008fe200078e02dd */
[----:B------:R-:W-:Y:S01]  /*47b0*/  ISETP.GE.AND P0, PT, R3, 0x81, PT ;  /* 0x000000810300780c */ /* 0x000fe20003f06270 */
[----:B-1----:R-:W-:Y:S01]  /*47c0*/  IMAD.WIDE.U32 R158, R163, R14, R8 ;  /* 0x0000000ea39e7225 */ /* 0x002fe200078e0008 */
[----:B------:R-:W-:Y:S02]  /*47d0*/  BSSY B1, `(.L_x_159) ;  /* 0x000000b000017945 */ /* 0x000fe40003800000 */
[----:B------:R1:W-:Y:S01]  /*47e0*/  @!P5 STG.E.U8 desc[UR50][R4.64+0x78], R161 ;  /* 0x000078a10400d986 */ /* 0x0003e2000c101132 */
[C---:B------:R-:W-:Y:S01]  /*47f0*/  ISETP.LT.OR P5, PT, R0.reuse, 0x79, !P2 ;  /* 0x000000790000780c */ /* 0x040fe200057a1670 */
[----:B0-----:R-:W-:Y:S01]  /*4800*/  IMAD.X R165, RZ, RZ, UR9, P3 ;  /* 0x00000009ffa57e24 */ /* 0x001fe200098e06ff */
[C---:B------:R-:W-:Y:S02]  /*4810*/  ISETP.LT.OR P2, PT, R0.reuse, 0x7a, !P2 ;  /* 0x0000007a0000780c */ /* 0x040fe40005741670 */
[----:B------:R-:W-:-:S02]  /*4820*/  ISETP.LT.OR P4, PT, R0, 0x1, !P0 ;  /* 0x000000010000780c */ /* 0x000fc40004781670 */
[----:B------:R-:W-:Y:S01]  /*4830*/  IADD3 R156, P6, R158, R12, RZ ;  /* 0x0000000c9e9c7210 */ /* 0x000fe20007fde0ff */
[----:B------:R-:W-:-:S12]  /*4840*/  @P1 BRA `(.L_x_160) ;  /* 0x00000000000c1947 */ /* 0x000fd80003800000 */
[----:B------:R-:W3:Y:S02]  /*4850*/  LDG.E.U8 R216, desc[UR50][R6.64+0x79] ;  /* 0x0000793206d87981 */ /* 0x000ee4000c1e1100 */
[----:B---3--:R-:W-:-:S05]  /*4860*/  PRMT R160, R216, 0x8880, RZ ;  /* 0x00008880d8a07816 */ /* 0x008fca00000000ff */
[----:B------:R-:W-:-:S07]  /*4870*/  IMAD R221, R160, R23, RZ ;  /* 0x00000017a0dd7224 */ /* 0x000fce00078e02ff */
.L_x_160:
[----:B------:R-:W-:Y:S05]  /*4880*/  BSYNC B1 ;  /* 0x0000000000017941 */ /* 0x000fea0003800000 */
.L_x_159:
[----:B------:R-:W-:Y:S01]  /*4890*/  @!P1 IMAD R213, R213, R22, R221 ;  /* 0x00000016d5d59224 */ /* 0x000fe200078e02dd */
[----:B------:R-:W-:Y:S01]  /*48a0*/  BSSY B1, `(.L_x_161) ;  /* 0x0000007000017945 */ /* 0x000fe20003800000 */
[----:B------:R-:W-:-:S03]  /*48b0*/  IMAD R160, R165, R14, RZ ;  /* 0x0000000ea5a07224 */ /* 0x000fc600078e02ff */
[----:B------:R0:W-:Y:S01]  /*48c0*/  @!P1 STG.E.U8 desc[UR50][R4.64+0x79], R213 ;  /* 0x000079d504009986 */ /* 0x0001e2000c101132 */
[----:B------:R-:W-:Y:S05]  /*48d0*/  @P5 BRA `(.L_x_162) ;  /* 0x00000000000c5947 */ /* 0x000fea0003800000 */
[----:B------:R-:W3:Y:S02]  /*48e0*/  LDG.E.U8 R216, desc[UR50][R20.64+0x78] ;  /* 0x0000783214d87981 */ /* 0x000ee4000c1e1100 */
[----:B---3--:R-:W-:-:S05]  /*48f0*/  PRMT R6, R216, 0x8880, RZ ;  /* 0x00008880d8067816 */ /* 0x008fca00000000ff */
[----:B------:R-:W-:-:S07]  /*4900*/  IMAD R221, R6, R23, RZ ;  /* 0x0000001706dd7224 */ /* 0x000fce00078e02ff */
.L_x_162:
[----:B------:R-:W-:Y:S05]  /*4910*/  BSYNC B1 ;  /* 0x0000000000017941 */ /* 0x000fea0003800000 */
.L_x_161:
[----:B-1----:R-:W-:Y:S01]  /*4920*/  @!P5 IMAD R161, R214, R22, R221 ;  /* 0x00000016d6a1d224 */ /* 0x002fe200078e02dd */
[----:B------:R-:W-:Y:S01]  /*4930*/  BSSY B1, `(.L_x_163) ;  /* 0x0000009000017945 */ /* 0x000fe20003800000 */
[----:B------:R-:W-:Y:S02]  /*4940*/  @!P5 IMAD.MOV.U32 R6, RZ, RZ, R154 ;  /* 0x000000ffff06d224 */ /* 0x000fe400078e009a */
[----:B------:R-:W-:Y:S02]  /*4950*/  @!P5 IMAD.MOV.U32 R7, RZ, RZ, R155 ;  /* 0x000000ffff07d224 */ /* 0x000fe400078e009b */
[----:B------:R-:W-:-:S03]  /*4960*/  IMAD R165, R163, R15, R160 ;  /* 0x0000000fa3a57224 */ /* 0x000fc600078e02a0 */
[----:B------:R1:W-:Y:S01]  /*4970*/  @!P5 STG.E.U8 desc[UR50][R6.64+0x78], R161 ;  /* 0x000078a10600d986 */ /* 0x0003e2000c101132 */
[----:B------:R-:W-:Y:S05]  /*4980*/  @P2 BRA `(.L_x_164) ;  /* 0x00000000000c2947 */ /* 0x000fea0003800000 */
[----:B------:R-:W1:Y:S02]  /*4990*/  LDG.E.U8 R216, desc[UR50][R20.64+0x79] ;  /* 0x0000793214d87981 */ /* 0x000e64000c1e1100 */
[----:B-1----:R-:W-:-:S05]  /*49a0*/  PRMT R6, R216, 0x8880, RZ ;  /* 0x00008880d8067816 */ /* 0x002fca00000000ff */
[----:B------:R-:W-:-:S07]  /*49b0*/  IMAD R221, R6, R23, RZ ;  /* 0x0000001706dd7224 */ /* 0x000fce00078e02ff */
.L_x_164:
[----:B------:R-:W-:Y:S05]  /*49c0*/  BSYNC B1 ;  /* 0x0000000000017941 */ /* 0x000fea0003800000 */
.L_x_163:
[----:B------:R-:W-:Y:S01]  /*49d0*/  @!P2 IMAD R215, R215, R22, R221 ;  /* 0x00000016d7d7a224 */ /* 0x000fe200078e02dd */
[----:B------:R-:W-:Y:S01]  /*49e0*/  @!P4 IADD3 R20, P1, R4, UR43, RZ ;  /* 0x0000002b0414cc10 */ /* 0x000fe2000ff3e0ff */
[----:B------:R-:W-:Y:S01]  /*49f0*/  BSSY B1, `(.L_x_165) ;  /* 0x0000009000017945 */ /* 0x000fe20003800000 */
[----:B------:R-:W-:Y:S02]  /*4a00*/  ISETP.LT.OR P3, PT, R0, 0x2, !P0 ;  /* 0x000000020000780c */ /* 0x000fe40004761670 */
[----:B------:R3:W-:Y:S01]  /*4a10*/  @!P2 STG.E.U8 desc[UR50][R154.64+0x79], R215 ;  /* 0x000079d79a00a986 */ /* 0x0007e2000c101132 */
[----:B--2---:R-:W-:Y:S02]  /*4a20*/  IADD3.X R157, R13, R159, R165, P6, !PT ;  /* 0x0000009f0d9d7210 */ /* 0x004fe400037fe4a5 */
[----:B------:R-:W-:Y:S01]  /*4a30*/  @!P4 IADD3.X R21, R5, UR42, RZ, P1, !PT ;  /* 0x0000002a0515cc10 */ /* 0x000fe20008ffe4ff */
[----:B------:R-:W-:Y:S07]  /*4a40*/  @P4 BRA `(.L_x_166) ;  /* 0x00000000000c4947 */ /* 0x000fee0003800000 */
[----:B------:R-:W1:Y:S02]  /*4a50*/  LDG.E.U8 R216, desc[UR50][R156.64] ;  /* 0x000000329cd87981 */ /* 0x000e64000c1e1100 */
[----:B-1----:R-:W-:-:S05]  /*4a60*/  PRMT R6, R216, 0x8880, RZ ;  /* 0x00008880d8067816 */ /* 0x002fca00000000ff */
[----:B------:R-:W-:-:S07]  /*4a70*/  IMAD R221, R6, R23, RZ ;  /* 0x0000001706dd7224 */ /* 0x000fce00078e02ff */
.L_x_166:
[----:B------:R-:W-:Y:S05]  /*4a80*/  BSYNC B1 ;  /* 0x0000000000017941 */ /* 0x000fea0003800000 */
.L_x_165:
[----:B------:R-:W-:Y:S01]  /*4a90*/  @!P4 IMAD R159, R88, R22, R221 ;  /* 0x00000016589fc224 */ /* 0x000fe200078e02dd */
[----:B---3--:R-:W-:Y:S01]  /*4aa0*/  @!P3 IADD3 R154, P5, R4, UR43, RZ ;  /* 0x0000002b049abc10 */ /* 0x008fe2000ffbe0ff */
[----:B-1----:R-:W-:Y:S01]  /*4ab0*/  IMAD.WIDE.U32 R6, R163, R14, R152 ;  /* 0x0000000ea3067225 */ /* 0x002fe200078e0098 */
[----:B------:R-:W-:Y:S01]  /*4ac0*/  ISETP.GE.AND P1, PT, R3, 0x89, PT ;  /* 0x000000890300780c */ /* 0x000fe20003f26270 */
[----:B------:R-:W-:Y:S01]  /*4ad0*/  BSSY B1, `(.L_x_167) ;  /* 0x000000d000017945 */ /* 0x000fe20003800000 */
[----:B------:R1:W-:Y:S01]  /*4ae0*/  @!P4 STG.E.U8 desc[UR50][R20.64], R159 ;  /* 0x0000009f1400c986 */ /* 0x0003e2000c101132 */
[----:B------:R-:W-:Y:S01]  /*4af0*/  @!P3 IADD3.X R155, R5, UR42, RZ, P5, !PT ;  /* 0x0000002a059bbc10 */ /* 0x000fe2000affe4ff */
[----:B------:R-:W-:Y:S01]  /*4b00*/  IMAD.IADD R88, R165, 0x1, R7 ;  /* 0x00000001a5587824 */ /* 0x000fe200078e0207 */
[C---:B------:R-:W-:Y:S01]  /*4b10*/  ISETP.LT.OR P4, PT, R0.reuse, 0x1, !P1 ;  /* 0x000000010000780c */ /* 0x040fe20004f81670 */
[----:B------:R-:W-:Y:S01]  /*4b20*/  IMAD.U32 R161, RZ, RZ, UR43 ;  /* 0x0000002bffa17e24 */ /* 0x000fe2000f8e00ff */
[----:B------:R-:W-:Y:S01]  /*4b30*/  ISETP.LT.OR P2, PT, R0, 0x2, !P1 ;  /* 0x000000020000780c */ /* 0x000fe20004f41670 */
[----:B------:R-:W-:Y:S01]  /*4b40*/  IMAD.U32 R163, RZ, RZ, UR42 ;  /* 0x0000002affa37e24 */ /* 0x000fe2000f8e00ff */
[----:B------:R-:W-:Y:S01]  /*4b50*/  IADD3 R6, P5, P6, R10, R12, R6 ;  /* 0x0000000c0a067210 */ /* 0x000fe20007ebe006 */
[----:B------:R-:W-:-:S12]  /*4b60*/  @P3 BRA `(.L_x_168) ;  /* 0x00000000000c3947 */ /* 0x000fd80003800000 */
[----:B------:R-:W1:Y:S02]  /*4b70*/  LDG.E.U8 R216, desc[UR50][R156.64+0x1] ;  /* 0x000001329cd87981 */ /* 0x000e64000c1e1100 */
[----:B-1----:R-:W-:-:S05]  /*4b80*/  PRMT R20, R216, 0x8880, RZ ;  /* 0x00008880d8147816 */ /* 0x002fca00000000ff */
[----:B------:R-:W-:-:S07]  /*4b90*/  IMAD R221, R20, R23, RZ ;  /* 0x0000001714dd7224 */ /* 0x000fce00078e02ff */
.L_x_168:
[----:B------:R-:W-:Y:S05]  /*4ba0*/  BSYNC B1 ;  /* 0x0000000000017941 */ /* 0x000fea0003800000 */
.L_x_167:
[----:B------:R-:W-:Y:S01]  /*4bb0*/  @!P3 IMAD R89, R89, R22, R221 ;  /* 0x000000165959b224 */ /* 0x000fe200078e02dd */
[----:B------:R-:W-:Y:S01]  /*4bc0*/  IADD3.X R7, R9, R13, R88, P5, P6 ;  /* 0x0000000d09077210 */ /* 0x000fe20002fec458 */
[----:B------:R-:W-:Y:S01]  /*4bd0*/  BSSY B1, `(.L_x_169) ;  /* 0x0000008000017945 */ /* 0x000fe20003800000 */
[----:B-1----:R-:W-:Y:S02]  /*4be0*/  @!P4 IADD3 R20, P5, P6, R161, UR45, R4 ;  /* 0x0000002da114cc10 */ /* 0x002fe4000febe004 */
[----:B------:R1:W-:Y:S02]  /*4bf0*/  @!P3 STG.E.U8 desc[UR50][R154.64+0x1], R89 ;  /* 0x000001599a00b986 */ /* 0x0003e4000c101132 */
[----:B------:R-:W-:Y:S01]  /*4c00*/  @!P4 IADD3.X R21, R163, UR44, R5, P5, P6 ;  /* 0x0000002ca315cc10 */ /* 0x000fe2000afec405 */
[----:B------:R-:W-:Y:S08]  /*4c10*/  @P4 BRA `(.L_x_170) ;  /* 0x00000000000c4947 */ /* 0x000ff00003800000 */
[----:B------:R-:W2:Y:S02]  /*4c20*/  LDG.E.U8 R216, desc[UR50][R6.64] ;  /* 0x0000003206d87981 */ /* 0x000ea4000c1e1100 */
[----:B--2---:R-:W-:-:S05]  /*4c30*/  PRMT R88, R216, 0x8880, RZ ;  /* 0x00008880d8587816 */ /* 0x004fca00000000ff */
[----:B------:R-:W-:-:S07]  /*4c40*/  IMAD R221, R88, R23, RZ ;  /* 0x0000001758dd7224 */ /* 0x000fce00078e02ff */
.L_x_170:
[----:B------:R-:W-:Y:S05]  /*4c50*/  BSYNC B1 ;  /* 0x0000000000017941 */ /* 0x000fea0003800000 */
.L_x_169:
[----:B------:R-:W-:-:S05]  /*4c60*/  @!P4 IMAD R11, R90, R22, R221 ;  /* 0x000000165a0bc224 */ /* 0x000fca00078e02dd */
[----:B------:R2:W-:Y:S04]  /*4c70*/  @!P4 STG.E.U8 desc[UR50][R20.64], R11 ;  /* 0x0000000b1400c986 */ /* 0x0005e8000c101132 */
[----:B------:R-:W3:Y:S01]  /*4c80*/  @!P2 LDG.E.U8 R216, desc[UR50][R6.64+0x1] ;  /* 0x0000013206d8a981 */ /* 0x000ee2000c1e1100 */
[----:B-1----:R-:W-:Y:S01]  /*4c90*/  IMAD.U32 R89, RZ, RZ, UR45 ;  /* 0x0000002dff597e24 */ /* 0x002fe2000f8e00ff */
[----:B------:R-:W-:-:S04]  /*4ca0*/  ISETP.LT.OR P3, PT, R0, 0x9, !P0 ;  /* 0x000000090000780c */ /* 0x000fc80004761670 */
[----:B------:R-:W-:-:S04]  /*4cb0*/  @!P2 IADD3 R88, P4, P5, R89, 0x1, R4 ;  /* 0x000000015958a810 */ /* 0x000fc80007d9e004 */
[----:B------:R-:W-:Y:S02]  /*4cc0*/  @!P2 IADD3 R88, P6, R88, UR43, RZ ;  /* 0x0000002b5858ac10 */ /* 0x000fe4000ffde0ff */
[----:B------:R-:W-:-:S04]  /*4cd0*/  @!P2 IADD3.X R89, RZ, UR44, R5, P4, P5 ;  /* 0x0000002cff59ac10 */ /* 0x000fc8000a7ea405 */
[----:B------:R-:W-:Y:S02]  /*4ce0*/  @!P2 IADD3.X R89, R89, UR42, RZ, P6, !PT ;  /* 0x0000002a5959ac10 */ /* 0x000fe4000b7fe4ff */
[----:B---3--:R-:W-:-:S05]  /*4cf0*/  @!P2 PRMT R90, R216, 0x8880, RZ ;  /* 0x00008880d85aa816 */ /* 0x008fca00000000ff */
[----:B------:R-:W-:-:S04]  /*4d00*/  @!P2 IMAD R221, R90, R23, RZ ;  /* 0x000000175adda224 */ /* 0x000fc800078e02ff */
[----:B------:R-:W-:-:S05]  /*4d10*/  @!P2 IMAD R91, R91, R22, R221 ;  /* 0x000000165b5ba224 */ /* 0x000fca00078e02dd */
[----:B------:R1:W-:Y:S04]  /*4d20*/  @!P2 STG.E.U8 desc[UR50][R88.64], R91 ;  /* 0x0000005b5800a986 */ /* 0x0003e8000c101132 */
[----:B------:R-:W3:Y:S01]  /*4d30*/  @!P3 LDG.E.U8 R216, desc[UR50][R156.64+0x8] ;  /* 0x000008329cd8b981 */ /* 0x000ee2000c1e1100 */
[----:B------:R-:W-:Y:S02]  /*4d40*/  ISETP.LT.OR P2, PT, R0, 0xa, !P0 ;  /* 0x0000000a0000780c */ /* 0x000fe40004741670 */
[----:B--2---:R-:W-:-:S04]  /*4d50*/  @!P3 IADD3 R20, P4, R4, UR43, RZ ;  /* 0x0000002b0414bc10 */ /* 0x004fc8000ff9e0ff */
[----:B------:R-:W-:Y:S02]  /*4d60*/  @!P3 IADD3.X R21, R5, UR42, RZ, P4, !PT ;  /* 0x0000002a0515bc10 */ /* 0x000fe4000a7fe4ff */
[----:B---3--:R-:W-:-:S05]  /*4d70*/  @!P3 PRMT R90, R216, 0x8880, RZ ;  /* 0x00008880d85ab816 */ /* 0x008fca00000000ff */
[----:B------:R-:W-:-:S04]  /*4d80*/  @!P3 IMAD R221, R90, R23, RZ ;  /* 0x000000175addb224 */ /* 0x000fc800078e02ff */
[----:B------:R-:W-:-:S05]  /*4d90*/  @!P3 IMAD R11, R92, R22, R221 ;  /* 0x000000165c0bb224 */ /* 0x000fca00078e02dd */
[----:B------:R2:W-:Y:S04]  /*4da0*/  @!P3 STG.E.U8 desc[UR50][R20.64+0x8], R11 ;  /* 0x0000080b1400b986 */ /* 0x0005e8000c101132 */
[----:B------:R-:W3:Y:S01]  /*4db0*/  @!P2 LDG.E.U8 R216, desc[UR50][R156.64+0x9] ;  /* 0x000009329cd8a981 */ /* 0x000ee2000c1e1100 */
[----:B------:R-:W-:Y:S02]  /*4dc0*/  ISETP.LT.OR P3, PT, R0, 0x9, !P1 ;  /* 0x000000090000780c */ /* 0x000fe40004f61670 */
[----:B-1----:R-:W-:-:S04]  /*4dd0*/  @!P2 IADD3 R88, P4, R4, UR43, RZ ;  /* 0x0000002b0458ac10 */ /* 0x002fc8000ff9e0ff */
[----:B------:R-:W-:Y:S02]  /*4de0*/  @!P2 IADD3.X R89, R5, UR42, RZ, P4, !PT ;  /* 0x0000002a0559ac10 */ /* 0x000fe4000a7fe4ff */
[----:B---3--:R-:W-:-:S05]  /*4df0*/  @!P2 PRMT R90, R216, 0x8880, RZ ;  /* 0x00008880d85aa816 */ /* 0x008fca00000000ff */
[----:B------:R-:W-:-:S04]  /*4e00*/  @!P2 IMAD R221, R90, R23, RZ ;  /* 0x000000175adda224 */ /* 0x000fc800078e02ff */
[----:B------:R-:W-:-:S05]  /*4e10*/  @!P2 IMAD R93, R93, R22, R221 ;  /* 0x000000165d5da224 */ /* 0x000fca00078e02dd */
[----:B------:R1:W-:Y:S04]  /*4e20*/  @!P2 STG.E.U8 desc[UR50][R88.64+0x9], R93 ;  /* 0x0000095d5800a986 */ /* 0x0003e8000c101132 */
[----:B------:R-:W3:Y:S01]  /*4e30*/  @!P3 LDG.E.U8 R216, desc[UR50][R6.64+0x8] ;  /* 0x0000083206d8b981 */ /* 0x000ee2000c1e1100 */
[----:B--2---:R-:W-:Y:S01]  /*4e40*/  IMAD.U32 R11, RZ, RZ, UR45 ;  /* 0x0000002dff0b7e24 */ /* 0x004fe2000f8e00ff */
        /* <DEDUP_REMOVED lines=541> */
[----:B------:R3:W5:Y:S01]  /*7020*/  @!P1 LDG.E.U8 R216, desc[UR50][R6.64+0x79] ;  /* 0x0000793206d89981 */ /* 0x000762000c1e1100 */
[----:B------:R-:W-:Y:S01]  /*7030*/  IADD3 R217, P0, R217, 0x100, RZ ;  /* 0x00000100d9d97810 */ /* 0x000fe20007f1e0ff */
[----:B------:R-:W-:-:S04]  /*7040*/  IMAD.U32 R95, RZ, RZ, UR45 ;  /* 0x0000002dff5f7e24 */ /* 0x000fc8000f8e00ff */
[----:B-1----:R-:W-:Y:S01]  /*7050*/  IMAD.X R89, RZ, RZ, UR9, P0 ;  /* 0x00000009ff597e24 */ /* 0x002fe200080e06ff */
[----:B------:R-:W-:-:S03]  /*7060*/  ISETP.GE.AND P0, PT, R3, 0x101, PT ;  /* 0x000001010300780c */ /* 0x000fc60003f06270 */
[-C--:B------:R-:W-:Y:S01]  /*7070*/  IMAD R90, R89, R14.reuse, RZ ;  /* 0x0000000e595a7224 */ /* 0x080fe200078e02ff */
[----:B------:R-:W-:Y:S01]  /*7080*/  ISETP.LT.OR P2, PT, R0, 0x1, !P0 ;  /* 0x000000010000780c */ /* 0x000fe20004741670 */
[----:B------:R-:W-:-:S04]  /*7090*/  IMAD.WIDE.U32 R88, R217, R14, R8 ;  /* 0x0000000ed9587225 */ /* 0x000fc800078e0008 */
[----:B------:R-:W-:Y:S01]  /*70a0*/  IMAD R93, R217, R15, R90 ;  /* 0x0000000fd95d7224 */ /* 0x000fe200078e025a */
[----:B------:R-:W-:Y:S02]  /*70b0*/  @!P1 IADD3 R15, P3, P4, R95, 0x79, R4 ;  /* 0x000000795f0f9810 */ /* 0x000fe40007c7e004 */
[----:B---3--:R-:W-:Y:S02]  /*70c0*/  IADD3 R6, P6, R88, R12, RZ ;  /* 0x0000000c58067210 */ /* 0x008fe40007fde0ff */
[----:B--2---:R-:W-:Y:S02]  /*70d0*/  @!P1 IADD3 R20, P5, R15, UR43, RZ ;  /* 0x0000002b0f149c10 */ /* 0x004fe4000ffbe0ff */
[----:B------:R-:W-:Y:S02]  /*70e0*/  @!P1 IADD3.X R11, RZ, UR44, R5, P3, P4 ;  /* 0x0000002cff0b9c10 */ /* 0x000fe40009fe8405 */
[----:B------:R-:W-:Y:S02]  /*70f0*/  IADD3.X R7, R13, R89, R93, P6, !PT ;  /* 0x000000590d077210 */ /* 0x000fe400037fe45d */
[----:B------:R-:W-:-:S02]  /*7100*/  @!P1 IADD3.X R21, R11, UR42, RZ, P5, !PT ;  /* 0x0000002a0b159c10 */ /* 0x000fc4000affe4ff */
[----:B-----5:R-:W-:-:S05]  /*7110*/  @!P1 PRMT R91, R216, 0x8880, RZ ;  /* 0x00008880d85b9816 */ /* 0x020fca00000000ff */
[----:B------:R-:W-:-:S04]  /*7120*/  @!P1 IMAD.MOV.U32 R8, RZ, RZ, R91 ;  /* 0x000000ffff089224 */ /* 0x000fc800078e005b */
[----:B------:R-:W-:-:S04]  /*7130*/  @!P1 IMAD R221, R8, R23, RZ ;  /* 0x0000001708dd9224 */ /* 0x000fc800078e02ff */
[----:B------:R-:W-:-:S05]  /*7140*/  @!P1 IMAD R151, R151, R22, R221 ;  /* 0x0000001697979224 */ /* 0x000fca00078e02dd */
[----:B------:R-:W-:Y:S04]  /*7150*/  @!P1 STG.E.U8 desc[UR50][R20.64], R151 ;  /* 0x0000009714009986 */ /* 0x000fe8000c101132 */
[----:B------:R-:W2:Y:S01]  /*7160*/  @!P2 LDG.E.U8 R216, desc[UR50][R6.64] ;  /* 0x0000003206d8a981 */ /* 0x000ea2000c1e1100 */
[----:B------:R-:W-:Y:S02]  /*7170*/  ISETP.LT.OR P3, PT, R0, 0x2, !P0 ;  /* 0x000000020000780c */ /* 0x000fe40004761670 */
[----:B------:R-:W-:-:S04]  /*7180*/  @!P2 IADD3 R88, P1, R4, UR47, RZ ;  /* 0x0000002f0458ac10 */ /* 0x000fc8000ff3e0ff */
[----:B------:R-:W-:Y:S02]  /*7190*/  @!P2 IADD3.X R89, R5, UR46, RZ, P1, !PT ;  /* 0x0000002e0559ac10 */ /* 0x000fe40008ffe4ff */
[----:B--2---:R-:W-:-:S05]  /*71a0*/  @!P2 PRMT R8, R216, 0x8880, RZ ;  /* 0x00008880d808a816 */ /* 0x004fca00000000ff */
[----:B------:R-:W-:-:S04]  /*71b0*/  @!P2 IMAD R221, R8, R23, RZ ;  /* 0x0000001708dda224 */ /* 0x000fc800078e02ff */
[----:B------:R-:W-:-:S05]  /*71c0*/  @!P2 IMAD R91, R24, R22, R221 ;  /* 0x00000016185ba224 */ /* 0x000fca00078e02dd */
[----:B------:R-:W-:Y:S04]  /*71d0*/  @!P2 STG.E.U8 desc[UR50][R88.64], R91 ;  /* 0x0000005b5800a986 */ /* 0x000fe8000c101132 */
[----:B------:R-:W2:Y:S01]  /*71e0*/  @!P3 LDG.E.U8 R216, desc[UR50][R6.64+0x1] ;  /* 0x0000013206d8b981 */ /* 0x000ea2000c1e1100 */
[----:B------:R-:W-:Y:S01]  /*71f0*/  ISETP.GE.AND P1, PT, R3, 0x109, PT ;  /* 0x000001090300780c */ /* 0x000fe20003f26270 */
[----:B------:R-:W-:-:S03]  /*7200*/  IMAD.WIDE.U32 R14, R217, R14, R152 ;  /* 0x0000000ed90e7225 */ /* 0x000fc600078e0098 */
[----:B------:R-:W-:Y:S01]  /*7210*/  ISETP.LT.OR P2, PT, R0, 0x1, !P1 ;  /* 0x000000010000780c */ /* 0x000fe20004f41670 */
[----:B------:R-:W-:Y:S01]  /*7220*/  IMAD.IADD R3, R93, 0x1, R15 ;  /* 0x000000015d037824 */ /* 0x000fe200078e020f */
[----:B------:R-:W-:Y:S02]  /*7230*/  IADD3 R10, P4, P5, R10, R12, R14 ;  /* 0x0000000c0a0a7210 */ /* 0x000fe40007d9e00e */
[----:B------:R-:W-:Y:S02]  /*7240*/  @!P3 IADD3 R12, P6, R4, UR47, RZ ;  /* 0x0000002f040cbc10 */ /* 0x000fe4000ffde0ff */
[----:B------:R-:W-:Y:S02]  /*7250*/  IADD3.X R11, R9, R13, R3, P4, P5 ;  /* 0x0000000d090b7210 */ /* 0x000fe400027ea403 */
[----:B------:R-:W-:Y:S02]  /*7260*/  @!P3 IADD3.X R13, R5, UR46, RZ, P6, !PT ;  /* 0x0000002e050dbc10 */ /* 0x000fe4000b7fe4ff */
[----:B--2---:R-:W-:-:S05]  /*7270*/  @!P3 PRMT R8, R216, 0x8880, RZ ;  /* 0x00008880d808b816 */ /* 0x004fca00000000ff */
[----:B------:R-:W-:-:S04]  /*7280*/  @!P3 IMAD R221, R8, R23, RZ ;  /* 0x0000001708ddb224 */ /* 0x000fc800078e02ff */
[----:B------:R-:W-:-:S05]  /*7290*/  @!P3 IMAD R25, R25, R22, R221 ;  /* 0x000000161919b224 */ /* 0x000fca00078e02dd */
[----:B------:R1:W-:Y:S04]  /*72a0*/  @!P3 STG.E.U8 desc[UR50][R12.64+0x1], R25 ;  /* 0x000001190c00b986 */ /* 0x0003e8000c101132 */
[----:B------:R-:W2:Y:S01]  /*72b0*/  @!P2 LDG.E.U8 R216, desc[UR50][R10.64] ;  /* 0x000000320ad8a981 */ /* 0x000ea2000c1e1100 */
[----:B------:R-:W-:Y:S01]  /*72c0*/  IMAD.U32 R9, RZ, RZ, UR47 ;  /* 0x0000002fff097e24 */ /* 0x000fe2000f8e00ff */
[----:B------:R-:W-:Y:S01]  /*72d0*/  ISETP.LT.OR P3, PT, R0, 0x2, !P1 ;  /* 0x000000020000780c */ /* 0x000fe20004f61670 */
[----:B------:R-:W-:-:S03]  /*72e0*/  IMAD.U32 R3, RZ, RZ, UR46 ;  /* 0x0000002eff037e24 */ /* 0x000fc6000f8e00ff */
[----:B------:R-:W-:-:S04]  /*72f0*/  @!P2 IADD3 R8, P4, P5, R9, UR45, R4 ;  /* 0x0000002d0908ac10 */ /* 0x000fc8000fd9e004 */
[----:B------:R-:W-:Y:S02]  /*7300*/  @!P2 IADD3.X R9, R3, UR44, R5, P4, P5 ;  /* 0x0000002c0309ac10 */ /* 0x000fe4000a7ea405 */
[----:B--2---:R-:W-:-:S05]  /*7310*/  @!P2 PRMT R14, R216, 0x8880, RZ ;  /* 0x00008880d80ea816 */ /* 0x004fca00000000ff */
        /* <DEDUP_REMOVED lines=573> */
[----:B------:R-:W2:Y:S02]  /*96f0*/  @!P1 LDG.E.U8 R216, desc[UR50][R10.64+0x79] ;  /* 0x000079320ad89981 */ /* 0x000ea4000c1e1100 */
[----:B--2---:R-:W-:-:S05]  /*9700*/  @!P1 PRMT R0, R216, 0x8880, RZ ;  /* 0x00008880d8009816 */ /* 0x004fca00000000ff */
[----:B------:R-:W-:-:S04]  /*9710*/  @!P1 IMAD R221, R0, R23, RZ ;  /* 0x0000001700dd9224 */ /* 0x000fc800078e02ff */
[----:B------:R-:W-:Y:S01]  /*9720*/  IMAD R87, R87, R22, R221 ;  /* 0x0000001657577224 */ /* 0x000fe200078e02dd */
[----:B-1----:R-:W-:Y:S06]  /*9730*/  @P1 BRA `(.L_x_171) ;  /* 0x0000004000701947 */ /* 0x002fec0003800000 */
[----:B------:R-:W-:-:S05]  /*9740*/  IMAD.U32 R3, RZ, RZ, UR45 ;  /* 0x0000002dff037e24 */ /* 0x000fca000f8e00ff */
[----:B0---4-:R-:W-:-:S04]  /*9750*/  IADD3 R4, P0, P1, R3, 0x79, R4 ;  /* 0x0000007903047810 */ /* 0x011fc8000791e004 */
[----:B------:R-:W-:Y:S02]  /*9760*/  IADD3.X R5, RZ, UR44, R5, P0, P1 ;  /* 0x0000002cff057c10 */ /* 0x000fe400087e2405 */
[----:B------:R-:W-:-:S04]  /*9770*/  IADD3 R4, P0, R4, UR47, RZ ;  /* 0x0000002f04047c10 */ /* 0x000fc8000ff1e0ff */
[----:B------:R-:W-:-:S05]  /*9780*/  IADD3.X R5, R5, UR46, RZ, P0, !PT ;  /* 0x0000002e05057c10 */ /* 0x000fca00087fe4ff */
[----:B------:R1:W-:Y:S01]  /*9790*/  STG.E.U8 desc[UR50][R4.64], R87 ;  /* 0x0000005704007986 */ /* 0x0003e2000c101132 */
[----:B------:R-:W-:Y:S05]  /*97a0*/  BRA `(.L_x_171) ;  /* 0x0000004000547947 */ /* 0x000fea0003800000 */
.L_x_36:
[----:B------:R-:W-:Y:S01]  /*97b0*/  ISETP.GE.AND P1, PT, R3, 0x89, PT ;  /* 0x000000890300780c */ /* 0x000fe20003f26270 */
[----:B------:R-:W-:Y:S01]  /*97c0*/  ULDC.64 UR4, c[0x0][0x5c0] ;  /* 0x0001700000047ab9 */ /* 0x000fe20000000a00 */
[----:B------:R-:W-:Y:S01]  /*97d0*/  IMAD.U32 R13, RZ, RZ, UR43 ;  /* 0x0000002bff0d7e24 */ /* 0x000fe2000f8e00ff */
[----:B------:R-:W-:Y:S01]  /*97e0*/  IADD3 R10, P0, R4, UR4, RZ ;  /* 0x00000004040a7c10 */ /* 0x000fe2000ff1e0ff */
[----:B------:R-:W-:Y:S01]  /*97f0*/  IMAD.U32 R5, RZ, RZ, UR42 ;  /* 0x0000002aff057e24 */ /* 0x000fe2000f8e00ff */
[C---:B------:R-:W-:Y:S01]  /*9800*/  ISETP.LT.OR P6, PT, R0.reuse, 0x1, !P1 ;  /* 0x000000010000780c */ /* 0x040fe20004fc1670 */
[----:B------:R-:W-:Y:S01]  /*9810*/  IMAD.U32 R7, RZ, RZ, UR45 ;  /* 0x0000002dff077e24 */ /* 0x000fe2000f8e00ff */
[C---:B------:R-:W-:Y:S01]  /*9820*/  ISETP.LT.OR P5, PT, R0.reuse, 0x2, !P1 ;  /* 0x000000020000780c */ /* 0x040fe20004fa1670 */
[----:B------:R-:W-:Y:S01]  /*9830*/  IMAD.U32 R21, RZ, RZ, UR45 ;  /* 0x0000002dff157e24 */ /* 0x000fe2000f8e00ff */
[----:B------:R-:W-:Y:S01]  /*9840*/  ISETP.LT.OR P4, PT, R0, 0x9, !P1 ;  /* 0x000000090000780c */ /* 0x000fe20004f81670 */
[----:B------:R-:W-:Y:S01]  /*9850*/  IMAD.U32 R9, RZ, RZ, UR45 ;  /* 0x0000002dff097e24 */ /* 0x000fe2000f8e00ff */
[----:B------:R-:W-:-:S02]  /*9860*/  IADD3.X R11, R20, UR5, RZ, P0, !PT ;  /* 0x00000005140b7c10 */ /* 0x000fc400087fe4ff */
[----:B------:R-:W-:-:S05]  /*9870*/  ISETP.LT.OR P3, PT, R0, 0xa, !P1 ;  /* 0x0000000a0000780c */ /* 0x000fca0004f61670 */
[----:B------:R-:W-:-:S04]  /*9880*/  @!P6 IADD3 R12, P0, P2, R13, UR45, R10 ;  /* 0x0000002d0d0cec10 */ /* 0x000fc8000fa1e00a */
[----:B------:R-:W-:Y:S01]  /*9890*/  @!P6 IADD3.X R13, R5, UR44, R11, P0, P2 ;  /* 0x0000002c050dec10 */ /* 0x000fe200087e440b */
[----:B------:R-:W-:Y:S01]  /*98a0*/  IMAD.U32 R5, RZ, RZ, UR45 ;  /* 0x0000002dff057e24 */ /* 0x000fe2000f8e00ff */
[----:B------:R-:W-:-:S04]  /*98b0*/  @!P5 IADD3 R226, P0, P2, R7, 0x1, R10 ;  /* 0x0000000107e2d810 */ /* 0x000fc80007a1e00a */
[--C-:B------:R-:W-:Y:S02]  /*98c0*/  @!P5 IADD3.X R225, RZ, UR44, R11.reuse, P0, P2 ;  /* 0x0000002cffe1dc10 */ /* 0x100fe400087e440b */
[--C-:B------:R-:W-:Y:S02]  /*98d0*/  @!P4 IADD3 R224, P0, P2, R5, 0x8, R10.reuse ;  /* 0x0000000805e0c810 */ /* 0x100fe40007a1e00a */
[----:B------:R-:W-:Y:S02]  /*98e0*/  ISETP.GE.AND P5, PT, R3, 0x1, PT ;  /* 0x000000010300780c */ /* 0x000fe40003fa6270 */
[----:B------:R-:W-:Y:S02]  /*98f0*/  @!P4 IADD3.X R223, RZ, UR44, R11, P0, P2 ;  /* 0x0000002cffdfcc10 */ /* 0x000fe400087e440b */
[----:B------:R-:W-:Y:S02]  /*9900*/  @!P3 IADD3 R222, P0, P2, R5, 0x9, R10 ;  /* 0x0000000905deb810 */ /* 0x000fe40007a1e00a */
[----:B------:R-:W-:-:S02]  /*9910*/  ISETP.GE.AND P4, PT, R3, 0x9, PT ;  /* 0x000000090300780c */ /* 0x000fc40003f86270 */
[----:B------:R-:W-:Y:S02]  /*9920*/  @!P3 IADD3.X R221, RZ, UR44, R11, P0, P2 ;  /* 0x0000002cffddbc10 */ /* 0x000fe400087e440b */
[----:B------:R-:W-:-:S13]  /*9930*/  ISETP.LT.OR P3, PT, R0, 0x11, !P1 ;  /* 0x000000110000780c */ /* 0x000fda0004f61670 */
[----:B------:R-:W-:-:S04]  /*9940*/  @!P3 IADD3 R220, P0, P2, R5, 0x10, R10 ;  /* 0x0000001005dcb810 */ /* 0x000fc80007a1e00a */
        /* <DEDUP_REMOVED lines=16> */
[C---:B------:R-:W-:Y:S02]  /*9a50*/  ISETP.LT.OR P0, PT, R0.reuse, 0x1, !P5 ;  /* 0x000000010000780c */ /* 0x040fe40006f01670 */
[----:B------:R-:W-:-:S11]  /*9a60*/  ISETP.LT.OR P3, PT, R0, 0x29, !P1 ;  /* 0x000000290000780c */ /* 0x000fd60004f61670 */
[----:B------:R-:W-:-:S05]  /*9a70*/  @!P0 IMAD R227, R152, R22, RZ ;  /* 0x0000001698e38224 */ /* 0x000fca00078e02ff */
[----:B------:R-:W-:Y:S01]  /*9a80*/  @!P0 STG.E.U8 desc[UR50][R10.64], R227 ;  /* 0x000000e30a008986 */ /* 0x000fe2000c101132 */
[----:B------:R-:W-:-:S13]  /*9a90*/  ISETP.LT.OR P0, PT, R0, 0x2, !P5 ;  /* 0x000000020000780c */ /* 0x000fda0006f01670 */
[----:B------:R-:W-:-:S05]  /*9aa0*/  @!P0 IMAD R153, R153, R22, RZ ;  /* 0x0000001699998224 */ /* 0x000fca00078e02ff */
[----:B------:R0:W-:Y:S01]  /*9ab0*/  @!P0 STG.E.U8 desc[UR50][R10.64+0x1], R153 ;  /* 0x000001990a008986 */ /* 0x0001e2000c101132 */
[----:B------:R-:W-:-:S04]  /*9ac0*/  IADD3 R14, P0, R10, UR45, RZ ;  /* 0x0000002d0a0e7c10 */ /* 0x000fc8000ff1e0ff */
[----:B------:R-:W-:Y:S02]  /*9ad0*/  IADD3.X R15, R11, UR44, RZ, P0, !PT ;  /* 0x0000002c0b0f7c10 */ /* 0x000fe400087fe4ff */
[----:B------:R-:W-:Y:S01]  /*9ae0*/  ISETP.LT.OR P0, PT, R0, 0x1, !P4 ;  /* 0x000000010000780c */ /* 0x000fe20006701670 */
[----:B0-----:R-:W-:-:S12]  /*9af0*/  IMAD.U32 R153, RZ, RZ, UR45 ;  /* 0x0000002dff997e24 */ /* 0x001fd8000f8e00ff */
[----:B------:R-:W-:-:S05]  /*9b00*/  @!P0 IMAD R229, R154, R22, RZ ;  /* 0x000000169ae58224 */ /* 0x000fca00078e02ff */
[----:B------:R-:W-:Y:S01]  /*9b10*/  @!P0 STG.E.U8 desc[UR50][R14.64], R229 ;  /* 0x000000e50e008986 */ /* 0x000fe2000c101132 */
[----:B------:R-:W-:-:S13]  /*9b20*/  ISETP.LT.OR P0, PT, R0, 0x2, !P4 ;  /* 0x000000020000780c */ /* 0x000fda0006701670 */
[----:B------:R-:W-:-:S05]  /*9b30*/  @!P0 IMAD R155, R155, R22, RZ ;  /* 0x000000169b9b8224 */ /* 0x000fca00078e02ff */
[----:B------:R0:W-:Y:S01]  /*9b40*/  @!P0 STG.E.U8 desc[UR50][R14.64+0x1], R155 ;  /* 0x0000019b0e008986 */ /* 0x0001e2000c101132 */
[----:B------:R-:W-:-:S04]  /*9b50*/  @!P3 IADD3 R153, P0, P2, R153, 0x28, R10 ;  /* 0x000000289999b810 */ /* 0x000fc80007a1e00a */
[----:B------:R-:W-:Y:S02]  /*9b60*/  @!P3 IADD3.X R152, RZ, UR44, R11, P0, P2 ;  /* 0x0000002cff98bc10 */ /* 0x000fe400087e440b */
[C---:B------:R-:W-:Y:S02]  /*9b70*/  ISETP.LT.OR P0, PT, R0.reuse, 0x9, !P5 ;  /* 0x000000090000780c */ /* 0x040fe40006f01670 */
[----:B------:R-:W-:Y:S01]  /*9b80*/  ISETP.LT.OR P3, PT, R0, 0x2a, !P1 ;  /* 0x0000002a0000780c */ /* 0x000fe20004f61670 */
[----:B0-----:R-:W-:-:S10]  /*9b90*/  IMAD.U32 R155, RZ, RZ, UR45 ;  /* 0x0000002dff9b7e24 */ /* 0x001fd4000f8e00ff */
        /* <DEDUP_REMOVED lines=157> */
[----:B------:R-:W-:Y:S01]  /*a570*/  ISETP.LT.OR P0, PT, R0, 0x49, !P5 ;  /* 0x000000490000780c */ /* 0x000fe20006f01670 */
[----:B0-----:R-:W-:-:S12]  /*a580*/  IMAD.U32 R187, RZ, RZ, UR45 ;  /* 0x0000002dffbb7e24 */ /* 0x001fd8000f8e00ff */
[C---:B------:R-:W-:Y:S01]  /*a590*/  @!P0 IMAD R227, R188.reuse, R22, RZ ;  /* 0x00000016bce38224 */ /* 0x040fe200078e02ff */
[----:B------:R-:W-:-:S04]  /*a5a0*/  LOP3.LUT R188, R188, 0xefffffff, RZ, 0xc0, !PT ;  /* 0xefffffffbcbc7812 */ /* 0x000fc800078ec0ff */
[----:B------:R-:W-:Y:S01]  /*a5b0*/  @!P0 STG.E.U8 desc[UR50][R10.64+0x48], R227 ;  /* 0x000048e30a008986 */ /* 0x000fe2000c101132 */
[----:B------:R-:W-:-:S13]  /*a5c0*/  ISETP.LT.OR P0, PT, R0, 0x4a, !P5 ;  /* 0x0000004a0000780c */ /* 0x000fda0006f01670 */
[----:B------:R-:W-:-:S05]  /*a5d0*/  @!P0 IMAD R189, R189, R22, RZ ;  /* 0x00000016bdbd8224 */ /* 0x000fca00078e02ff */
[----:B------:R0:W-:Y:S01]  /*a5e0*/  @!P0 STG.E.U8 desc[UR50][R10.64+0x49], R189 ;  /* 0x000049bd0a008986 */ /* 0x0001e2000c101132 */
[----:B------:R-:W-:Y:S01]  /*a5f0*/  ISETP.LT.OR P0, PT, R0, 0x6a, !P1 ;  /* 0x0000006a0000780c */ /* 0x000fe20004f01670 */
[----:B0-----:R-:W-:-:S12]  /*a600*/  IMAD.U32 R189, RZ, RZ, UR45 ;  /* 0x0000002dffbd7e24 */ /* 0x001fd8000f8e00ff */
[----:B------:R-:W-:Y:S02]  /*a610*/  @!P0 IADD3 R187, P2, P3, R187, 0x69, R10 ;  /* 0x00000069bbbb8810 */ /* 0x000fe40007b5e00a */
[----:B------:R-:W-:Y:S02]  /*a620*/  @P0 LOP3.LUT R188, R188, 0x10000000, RZ, 0xfc, !PT ;  /* 0x10000000bcbc0812 */ /* 0x000fe400078efcff */
        /* <DEDUP_REMOVED lines=12> */
[----:B------:R-:W-:-:S05]  /*a6f0*/  @!P2 IMAD R227, R192, R22, RZ ;  /* 0x00000016c0e3a224 */ /* 0x000fca00078e02ff */
[----:B------:R-:W-:Y:S01]  /*a700*/  @!P2 STG.E.U8 desc[UR50][R10.64+0x50], R227 ;  /* 0x000050e30a00a986 */ /* 0x000fe2000c101132 */
[----:B------:R-:W-:-:S13]  /*a710*/  ISETP.LT.OR P2, PT, R0, 0x52, !P5 ;  /* 0x000000520000780c */ /* 0x000fda0006f41670 */
[----:B------:R-:W-:-:S05]  /*a720*/  @!P2 IMAD R193, R193, R22, RZ ;  /* 0x00000016c1c1a224 */ /* 0x000fca00078e02ff */
[----:B------:R0:W-:Y:S01]  /*a730*/  @!P2 STG.E.U8 desc[UR50][R10.64+0x51], R193 ;  /* 0x000051c10a00a986 */ /* 0x0001e2000c101132 */
[----:B------:R-:W-:-:S13]  /*a740*/  ISETP.LT.OR P2, PT, R0, 0x72, !P1 ;  /* 0x000000720000780c */ /* 0x000fda0004f41670 */
[----:B------:R-:W-:Y:S01]  /*a750*/  @!P2 IADD3 R192, P0, P6, R191, 0x71, R10 ;  /* 0x00000071bfc0a810 */ /* 0x000fe20007e1e00a */
[----:B------:R-:W-:-:S03]  /*a760*/  @!P2 IMAD R147, R147, R22, RZ ;  /* 0x000000169393a224 */ /* 0x000fc600078e02ff */
[----:B------:R-:W-:Y:S02]  /*a770*/  @!P2 IADD3.X R191, RZ, UR44, R11, P0, P6 ;  /* 0x0000002cffbfac10 */ /* 0x000fe400087ec40b */
[C---:B------:R-:W-:Y:S02]  /*a780*/  ISETP.LT.OR P6, PT, R0.reuse, 0x51, !P4 ;  /* 0x000000510000780c */ /* 0x040fe400067c1670 */
[----:B------:R-:W-:-:S11]  /*a790*/  ISETP.LT.OR P0, PT, R0, 0x2, !P1 ;  /* 0x000000020000780c */ /* 0x000fd60004f01670 */
[-C--:B------:R-:W-:Y:S02]  /*a7a0*/  @!P6 IMAD R229, R194, R22.reuse, RZ ;  /* 0x00000016c2e5e224 */ /* 0x080fe400078e02ff */
[----:B------:R-:W-:-:S03]  /*a7b0*/  @!P0 IMAD R91, R91, R22, RZ ;  /* 0x000000165b5b8224 */ /* 0x000fc600078e02ff */
[----:B------:R-:W-:Y:S01]  /*a7c0*/  @!P6 STG.E.U8 desc[UR50][R14.64+0x50], R229 ;  /* 0x000050e50e00e986 */ /* 0x000fe2000c101132 */
[----:B------:R-:W-:-:S13]  /*a7d0*/  ISETP.LT.OR P6, PT, R0, 0x52, !P4 ;  /* 0x000000520000780c */ /* 0x000fda00067c1670 */
[----:B------:R-:W-:-:S05]  /*a7e0*/  @!P6 IMAD R195, R195, R22, RZ ;  /* 0x00000016c3c3e224 */ /* 0x000fca00078e02ff */
[----:B------:R-:W-:Y:S01]  /*a7f0*/  @!P6 STG.E.U8 desc[UR50][R14.64+0x51], R195 ;  /* 0x000051c30e00e986 */ /* 0x000fe2000c101132 */
[----:B------:R-:W-:-:S13]  /*a800*/  ISETP.LT.OR P6, PT, R0, 0x59, !P5 ;  /* 0x000000590000780c */ /* 0x000fda0006fc1670 */
[----:B0-----:R-:W-:-:S05]  /*a810*/  @!P6 IMAD R193, R196, R22, RZ ;  /* 0x00000016c4c1e224 */ /* 0x001fca00078e02ff */
[----:B------:R0:W-:Y:S01]  /*a820*/  @!P6 STG.E.U8 desc[UR50][R10.64+0x58], R193 ;  /* 0x000058c10a00e986 */ /* 0x0001e2000c101132 */
[----:B------:R-:W-:-:S13]  /*a830*/  ISETP.LT.OR P6, PT, R0, 0x5a, !P5 ;  /* 0x0000005a0000780c */ /* 0x000fda0006fc1670 */
[----:B------:R-:W-:-:S05]  /*a840*/  @!P6 IMAD R197, R197, R22, RZ ;  /* 0x00000016c5c5e224 */ /* 0x000fca00078e02ff */
[----:B------:R-:W-:Y:S01]  /*a850*/  @!P6 STG.E.U8 desc[UR50][R10.64+0x59], R197 ;  /* 0x000059c50a00e986 */ /* 0x000fe2000c101132 */
[----:B------:R-:W-:-:S13]  /*a860*/  ISETP.LT.OR P6, PT, R0, 0x59, !P4 ;  /* 0x000000590000780c */ /* 0x000fda00067c1670 */
[----:B------:R-:W-:-:S05]  /*a870*/  @!P6 IMAD R227, R198, R22, RZ ;  /* 0x00000016c6e3e224 */ /* 0x000fca00078e02ff */
        /* <DEDUP_REMOVED lines=12> */
[----:B------:R1:W-:Y:S01]  /*a940*/  @!P6 STG.E.U8 desc[UR50][R14.64+0x60], R195 ;  /* 0x000060c30e00e986 */ /* 0x0003e2000c101132 */
        /* <DEDUP_REMOVED lines=10> */
[----:B-1----:R-:W-:-:S05]  /*a9f0*/  @!P6 IMAD R195, R206, R22, RZ ;  /* 0x00000016cec3e224 */ /* 0x002fca00078e02ff */
        /* <DEDUP_REMOVED lines=16> */
[C---:B------:R-:W-:Y:S02]  /*ab00*/  ISETP.LT.OR P6, PT, R0.reuse, 0x79, !P5 ;  /* 0x000000790000780c */ /* 0x040fe40006fc1670 */
[----:B------:R-:W-:-:S11]  /*ab10*/  ISETP.LT.OR P5, PT, R0, 0x7a, !P5 ;  /* 0x0000007a0000780c */ /* 0x000fd60006fa1670 */
[-C--:B0-----:R-:W-:Y:S02]  /*ab20*/  @!P6 IMAD R193, R212, R22.reuse, RZ ;  /* 0x00000016d4c1e224 */ /* 0x081fe400078e02ff */
[----:B------:R-:W-:-:S03]  /*ab30*/  @!P5 IMAD R213, R213, R22, RZ ;  /* 0x00000016d5d5d224 */ /* 0x000fc600078e02ff */
[----:B------:R-:W-:Y:S04]  /*ab40*/  @!P6 STG.E.U8 desc[UR50][R10.64+0x78], R193 ;  /* 0x000078c10a00e986 */ /* 0x000fe8000c101132 */
[----:B------:R-:W-:Y:S01]  /*ab50*/  @!P5 STG.E.U8 desc[UR50][R10.64+0x79], R213 ;  /* 0x000079d50a00d986 */ /* 0x000fe2000c101132 */
[C---:B------:R-:W-:Y:S02]  /*ab60*/  ISETP.LT.OR P5, PT, R0.reuse, 0x79, !P4 ;  /* 0x000000790000780c */ /* 0x040fe400067a1670 */
[----:B------:R-:W-:-:S11]  /*ab70*/  ISETP.LT.OR P4, PT, R0, 0x7a, !P4 ;  /* 0x0000007a0000780c */ /* 0x000fd60006781670 */
[-C--:B-1----:R-:W-:Y:S02]  /*ab80*/  @!P5 IMAD R195, R214, R22.reuse, RZ ;  /* 0x00000016d6c3d224 */ /* 0x082fe400078e02ff */
[----:B------:R-:W-:Y:S02]  /*ab90*/  @!P4 IMAD R215, R215, R22, RZ ;  /* 0x00000016d7d7c224 */ /* 0x000fe400078e02ff */
[----:B------:R-:W-:Y:S01]  /*aba0*/  @!P4 IMAD.MOV.U32 R194, RZ, RZ, R14 ;  /* 0x000000ffffc2c224 */ /* 0x000fe200078e000e */
[----:B------:R0:W-:Y:S02]  /*abb0*/  @!P5 STG.E.U8 desc[UR50][R14.64+0x78], R195 ;  /* 0x000078c30e00d986 */ /* 0x0001e4000c101132 */
[----:B0-----:R-:W-:-:S05]  /*abc0*/  @!P4 IMAD.MOV.U32 R195, RZ, RZ, R15 ;  /* 0x000000ffffc3c224 */ /* 0x001fca00078e000f */
[----:B------:R0:W-:Y:S01]  /*abd0*/  @!P4 STG.E.U8 desc[UR50][R194.64+0x79], R215 ;  /* 0x000079d7c200c986 */ /* 0x0001e2000c101132 */
[----:B------:R-:W-:-:S04]  /*abe0*/  ISETP.GE.AND P4, PT, R3, 0x81, PT ;  /* 0x000000810300780c */ /* 0x000fc80003f86270 */
[----:B------:R-:W-:-:S13]  /*abf0*/  ISETP.LT.OR P5, PT, R0, 0x1, !P4 ;  /* 0x000000010000780c */ /* 0x000fda00067a1670 */
[----:B------:R-:W-:Y:S01]  /*ac00*/  @!P5 IADD3 R196, P6, R10, UR43, RZ ;  /* 0x0000002b0ac4dc10 */ /* 0x000fe2000ffde0ff */
[----:B------:R-:W-:-:S03]  /*ac10*/  @!P5 IMAD R193, R88, R22, RZ ;  /* 0x0000001658c1d224 */ /* 0x000fc600078e02ff */
[----:B------:R-:W-:-:S05]  /*ac20*/  @!P5 IADD3.X R197, R11, UR42, RZ, P6, !PT ;  /* 0x0000002a0bc5dc10 */ /* 0x000fca000b7fe4ff */
[----:B------:R1:W-:Y:S01]  /*ac30*/  @!P5 STG.E.U8 desc[UR50][R196.64], R193 ;  /* 0x000000c1c400d986 */ /* 0x0003e2000c101132 */
[----:B------:R-:W-:-:S13]  /*ac40*/  ISETP.LT.OR P5, PT, R0, 0x2, !P4 ;  /* 0x000000020000780c */ /* 0x000fda00067a1670 */
[----:B------:R-:W-:Y:S01]  /*ac50*/  @!P5 IADD3 R14, P6, R10, UR43, RZ ;  /* 0x0000002b0a0edc10 */ /* 0x000fe2000ffde0ff */
[----:B------:R-:W-:-:S03]  /*ac60*/  @!P5 IMAD R199, R89, R22, RZ ;  /* 0x0000001659c7d224 */ /* 0x000fc600078e02ff */
[----:B------:R-:W-:Y:S02]  /*ac70*/  @!P5 IADD3.X R15, R11, UR42, RZ, P6, !PT ;  /* 0x0000002a0b0fdc10 */ /* 0x000fe4000b7fe4ff */
[----:B------:R-:W-:-:S03]  /*ac80*/  ISETP.LT.OR P6, PT, R0, 0x1, !P1 ;  /* 0x000000010000780c */ /* 0x000fc60004fc1670 */
[----:B------:R-:W-:Y:S01]  /*ac90*/  @!P5 STG.E.U8 desc[UR50][R14.64+0x1], R199 ;  /* 0x000001c70e00d986 */ /* 0x000fe2000c101132 */
[----:B------:R-:W-:-:S04]  /*aca0*/  @!P0 IADD3 R226, P5, R226, UR43, RZ ;  /* 0x0000002be2e28c10 */ /* 0x000fc8000ffbe0ff */
[----:B------:R-:W-:Y:S02]  /*acb0*/  @!P0 IADD3.X R227, R225, UR42, RZ, P5, !PT ;  /* 0x0000002ae1e38c10 */ /* 0x000fe4000affe4ff */
[----:B------:R-:W-:-:S03]  /*acc0*/  ISETP.LT.OR P5, PT, R0, 0x9, !P4 ;  /* 0x000000090000780c */ /* 0x000fc600067a1670 */
[----:B0-----:R-:W-:-:S05]  /*acd0*/  @!P6 IMAD R195, R90, R22, RZ ;  /* 0x000000165ac3e224 */ /* 0x001fca00078e02ff */
[----:B------:R0:W-:Y:S04]  /*ace0*/  @!P6 STG.E.U8 desc[UR50][R12.64], R195 ;  /* 0x000000c30c00e986 */ /* 0x0001e8000c101132 */
[----:B------:R2:W-:Y:S01]  /*acf0*/  @!P0 STG.E.U8 desc[UR50][R226.64], R91 ;  /* 0x0000005be2008986 */ /* 0x0005e2000c101132 */
[----:B------:R-:W-:Y:S01]  /*ad00*/  @!P5 IADD3 R88, P6, R10, UR43, RZ ;  /* 0x0000002b0a58dc10 */ /* 0x000fe2000ffde0ff */
[----:B-1----:R-:W-:Y:S01]  /*ad10*/  @!P5 IMAD R193, R92, R22, RZ ;  /* 0x000000165cc1d224 */ /* 0x002fe200078e02ff */
[----:B------:R-:W-:Y:S02]  /*ad20*/  ISETP.LT.OR P0, PT, R0, 0xa, !P1 ;  /* 0x0000000a0000780c */ /* 0x000fe40004f01670 */
[----:B------:R-:W-:-:S05]  /*ad30*/  @!P5 IADD3.X R89, R11, UR42, RZ, P6, !PT ;  /* 0x0000002a0b59dc10 */ /* 0x000fca000b7fe4ff */
[----:B------:R1:W-:Y:S01]  /*ad40*/  @!P5 STG.E.U8 desc[UR50][R88.64+0x8], R193 ;  /* 0x000008c15800d986 */ /* 0x0003e2000c101132 */
[----:B------:R-:W-:-:S05]  /*ad50*/  ISETP.LT.OR P5, PT, R0, 0xa, !P4 ;  /* 0x0000000a0000780c */ /* 0x000fca00067a1670 */
[----:B------:R-:W-:-:S08]  /*ad60*/  @!P0 IMAD R95, R95, R22, RZ ;  /* 0x000000165f5f8224 */ /* 0x000fd000078e02ff */
[----:B0-----:R-:W-:Y:S01]  /*ad70*/  @!P5 IADD3 R12, P6, R10, UR43, RZ ;  /* 0x0000002b0a0cdc10 */ /* 0x001fe2000ffde0ff */
[----:B------:R-:W-:-:S03]  /*ad80*/  @!P5 IMAD R93, R93, R22, RZ ;  /* 0x000000165d5dd224 */ /* 0x000fc600078e02ff */
[----:B------:R-:W-:Y:S02]  /*ad90*/  @!P5 IADD3.X R13, R11, UR42, RZ, P6, !PT ;  /* 0x0000002a0b0ddc10 */ /* 0x000fe4000b7fe4ff */
[----:B------:R-:W-:-:S03]  /*ada0*/  ISETP.LT.OR P6, PT, R0, 0x9, !P1 ;  /* 0x000000090000780c */ /* 0x000fc60004fc1670 */
[----:B------:R0:W-:Y:S10]  /*adb0*/  @!P5 STG.E.U8 desc[UR50][R12.64+0x9], R93 ;  /* 0x0000095d0c00d986 */ /* 0x0001f4000c101132 */
[----:B------:R-:W-:Y:S01]  /*adc0*/  @!P6 IADD3 R224, P5, R224, UR43, RZ ;  /* 0x0000002be0e0ec10 */ /* 0x000fe2000ffbe0ff */
[----:B--2---:R-:W-:-:S03]  /*add0*/  @!P6 IMAD R91, R94, R22, RZ ;  /* 0x000000165e5be224 */ /* 0x004fc600078e02ff */
[----:B------:R-:W-:Y:S02]  /*ade0*/  @!P6 IADD3.X R225, R223, UR42, RZ, P5, !PT ;  /* 0x0000002adfe1ec10 */ /* 0x000fe4000affe4ff */
[----:B------:R-:W-:-:S03]  /*adf0*/  @!P0 IADD3 R222, P5, R222, UR43, RZ ;  /* 0x0000002bdede8c10 */ /* 0x000fc6000ffbe0ff */
[----:B------:R2:W-:Y:S01]  /*ae00*/  @!P6 STG.E.U8 desc[UR50][R224.64], R91 ;  /* 0x0000005be000e986 */ /* 0x0005e2000c101132 */
[----:B------:R-:W-:Y:S02]  /*ae10*/  @!P0 IADD3.X R223, R221, UR42, RZ, P5, !PT ;  /* 0x0000002adddf8c10 */ /* 0x000fe4000affe4ff */
[----:B------:R-:W-:-:S03]  /*ae20*/  ISETP.LT.OR P5, PT, R0, 0x11, !P4 ;  /* 0x000000110000780c */ /* 0x000fc600067a1670 */
[----:B------:R-:W-:Y:S01]  /*ae30*/  @!P0 STG.E.U8 desc[UR50][R222.64], R95 ;  /* 0x0000005fde008986 */ /* 0x000fe2000c101132 */
[----:B------:R-:W-:-:S09]  /*ae40*/  ISETP.LT.OR P0, PT, R0, 0x12, !P1 ;  /* 0x000000120000780c */ /* 0x000fd20004f01670 */
[----:B------:R-:W-:Y:S01]  /*ae50*/  @!P5 IADD3 R14, P6, R10, UR43, RZ ;  /* 0x0000002b0a0edc10 */ /* 0x000fe2000ffde0ff */
[----:B-1----:R-:W-:-:S03]  /*ae60*/  @!P5 IMAD R89, R96, R22, RZ ;  /* 0x000000166059d224 */ /* 0x002fc600078e02ff */
[----:B------:R-:W-:Y:S01]  /*ae70*/  @!P5 IADD3.X R15, R11, UR42, RZ, P6, !PT ;  /* 0x0000002a0b0fdc10 */ /* 0x000fe2000b7fe4ff */
[----:B------:R-:W-:-:S04]  /*ae80*/  @!P0 IMAD R99, R99, R22, RZ ;  /* 0x0000001663638224 */ /* 0x000fc800078e02ff */
[----:B------:R1:W-:Y:S01]  /*ae90*/  @!P5 STG.E.U8 desc[UR50][R14.64+0x10], R89 ;  /* 0x000010590e00d986 */ /* 0x0003e2000c101132 */
[----:B------:R-:W-:-:S13]  /*aea0*/  ISETP.LT.OR P5, PT, R0, 0x12, !P4 ;  /* 0x000000120000780c */ /* 0x000fda00067a1670 */
        /* <DEDUP_REMOVED lines=14> */
[----:B-1----:R-:W-:Y:S01]  /*af90*/  @!P5 IADD3 R14, P6, R10, UR43, RZ ;  /* 0x0000002b0a0edc10 */ /* 0x002fe2000ffde0ff */
[----:B------:R-:W-:-:S03]  /*afa0*/  @!P5 IMAD R93, R100, R22, RZ ;  /* 0x00000016645dd224 */ /* 0x000fc600078e02ff */
        /* <DEDUP_REMOVED lines=13> */
[----:B------:R-:W-:Y:S01]  /*b080*/  @!P6 STG.E.U8 desc[UR50][R88.64], R91 ;  /* 0x0000005b5800e986 */ /* 0x000fe2000c101132 */
[----:B------:R-:W-:Y:S02]  /*b090*/  @!P0 IADD3.X R21, R8, UR42, RZ, P5, !PT ;  /* 0x0000002a08158c10 */ /* 0x000fe4000affe4ff */
[----:B------:R-:W-:-:S03]  /*b0a0*/  ISETP.LT.OR P5, PT, R0, 0x21, !P4 ;  /* 0x000000210000780c */ /* 0x000fc600067a1670 */
[----:B------:R2:W-:Y:S01]  /*b0b0*/  @!P0 STG.E.U8 desc[UR50][R20.64], R103 ;  /* 0x0000006714008986 */ /* 0x0005e2000c101132 */
        /* <DEDUP_REMOVED lines=19> */
[----:B------:R3:W-:Y:S01]  /*b1f0*/  @!P0 STG.E.U8 desc[UR50][R6.64], R107 ;  /* 0x0000006b06008986 */ /* 0x0007e2000c101132 */
[----:B------:R-:W-:-:S09]  /*b200*/  ISETP.LT.OR P0, PT, R0, 0x2a, !P1 ;  /* 0x0000002a0000780c */ /* 0x000fd20004f01670 */
[----:B-1----:R-:W-:Y:S01]  /*b210*/  @!P5 IADD3 R14, P6, R10, UR43, RZ ;  /* 0x0000002b0a0edc10 */ /* 0x002fe2000ffde0ff */
[----:B0-----:R-:W-:-:S03]  /*b220*/  @!P5 IMAD R13, R108, R22, RZ ;  /* 0x000000166c0dd224 */ /* 0x001fc600078e02ff */
[----:B------:R-:W-:Y:S01]  /*b230*/  @!P5 IADD3.X R15, R11, UR42, RZ, P6, !PT ;  /* 0x0000002a0b0fdc10 */ /* 0x000fe2000b7fe4ff */
[----:B------:R-:W-:-:S04]  /*b240*/  @!P0 IMAD R111, R111, R22, RZ ;  /* 0x000000166f6f8224 */ /* 0x000fc800078e02ff */
[----:B------:R0:W-:Y:S01]  /*b250*/  @!P5 STG.E.U8 desc[UR50][R14.64+0x28], R13 ;  /* 0x0000280d0e00d986 */ /* 0x0001e2000c101132 */
[----:B------:R-:W-:-:S13]  /*b260*/  ISETP.LT.OR P5, PT, R0, 0x2a, !P4 ;  /* 0x0000002a0000780c */ /* 0x000fda00067a1670 */
[----:B--2---:R-:W-:Y:S01]  /*b270*/  @!P5 IADD3 R8, P6, R10, UR43, RZ ;  /* 0x0000002b0a08dc10 */ /* 0x004fe2000ffde0ff */
[----:B------:R-:W-:-:S03]  /*b280*/  @!P5 IMAD R109, R109, R22, RZ ;  /* 0x000000166d6dd224 */ /* 0x000fc600078e02ff */
[----:B------:R-:W-:Y:S02]  /*b290*/  @!P5 IADD3.X R9, R11, UR42, RZ, P6, !PT ;  /* 0x0000002a0b09dc10 */ /* 0x000fe4000b7fe4ff */
[----:B------:R-:W-:-:S03]  /*b2a0*/  ISETP.LT.OR P6, PT, R0, 0x29, !P1 ;  /* 0x000000290000780c */ /* 0x000fc60004fc1670 */
[----:B------:R1:W-:Y:S10]  /*b2b0*/  @!P5 STG.E.U8 desc[UR50][R8.64+0x29], R109 ;  /* 0x0000296d0800d986 */ /* 0x0003f4000c101132 */
[----:B------:R-:W-:Y:S01]  /*b2c0*/  @!P6 IADD3 R4, P5, R153, UR43, RZ ;  /* 0x0000002b9904ec10 */ /* 0x000fe2000ffbe0ff */
[----:B------:R-:W-:-:S03]  /*b2d0*/  @!P6 IMAD R21, R110, R22, RZ ;  /* 0x000000166e15e224 */ /* 0x000fc600078e02ff */
[----:B------:R-:W-:Y:S02]  /*b2e0*/  @!P6 IADD3.X R5, R152, UR42, RZ, P5, !PT ;  /* 0x0000002a9805ec10 */ /* 0x000fe4000affe4ff */
[----:B---3--:R-:W-:-:S03]  /*b2f0*/  @!P0 IADD3 R6, P5, R155, UR43, RZ ;  /* 0x0000002b9b068c10 */ /* 0x008fc6000ffbe0ff */
[----:B------:R2:W-:Y:S01]  /*b300*/  @!P6 STG.E.U8 desc[UR50][R4.64], R21 ;  /* 0x000000150400e986 */ /* 0x0005e2000c101132 */
[----:B------:R-:W-:Y:S02]  /*b310*/  @!P0 IADD3.X R7, R154, UR42, RZ, P5, !PT ;  /* 0x0000002a9a078c10 */ /* 0x000fe4000affe4ff */
[----:B------:R-:W-:-:S03]  /*b320*/  ISETP.LT.OR P5, PT, R0, 0x31, !P4 ;  /* 0x000000310000780c */ /* 0x000fc600067a1670 */
[----:B------:R3:W-:Y:S01]  /*b330*/  @!P0 STG.E.U8 desc[UR50][R6.64], R111 ;  /* 0x0000006f06008986 */ /* 0x0007e2000c101132 */
[----:B------:R-:W-:-:S09]  /*b340*/  ISETP.LT.OR P0, PT, R0, 0x32, !P1 ;  /* 0x000000320000780c */ /* 0x000fd20004f01670 */
[----:B------:R-:W-:Y:S01]  /*b350*/  @!P5 IADD3 R12, P6, R10, UR43, RZ ;  /* 0x0000002b0a0cdc10 */ /* 0x000fe2000ffde0ff */
[----:B0-----:R-:W-:-:S03]  /*b360*/  @!P5 IMAD R15, R112, R22, RZ ;  /* 0x00000016700fd224 */ /* 0x001fc600078e02ff */
[----:B------:R-:W-:Y:S01]  /*b370*/  @!P5 IADD3.X R13, R11, UR42, RZ, P6, !PT ;  /* 0x0000002a0b0ddc10 */ /* 0x000fe2000b7fe4ff */
[----:B------:R-:W-:-:S04]  /*b380*/  @!P0 IMAD R115, R115, R22, RZ ;  /* 0x0000001673738224 */ /* 0x000fc800078e02ff */
[----:B------:R0:W-:Y:S01]  /*b390*/  @!P5 STG.E.U8 desc[UR50][R12.64+0x30], R15 ;  /* 0x0000300f0c00d986 */ /* 0x0001e2000c101132 */
[----:B------:R-:W-:-:S13]  /*b3a0*/  ISETP.LT.OR P5, PT, R0, 0x32, !P4 ;  /* 0x000000320000780c */ /* 0x000fda00067a1670 */
[----:B-1----:R-:W-:Y:S01]  /*b3b0*/  @!P5 IADD3 R8, P6, R10, UR43, RZ ;  /* 0x0000002b0a08dc10 */ /* 0x002fe2000ffde0ff */
[----:B------:R-:W-:-:S03]  /*b3c0*/  @!P5 IMAD R113, R113, R22, RZ ;  /* 0x000000167171d224 */ /* 0x000fc600078e02ff */
[----:B------:R-:W-:Y:S02]  /*b3d0*/  @!P5 IADD3.X R9, R11, UR42, RZ, P6, !PT ;  /* 0x0000002a0b09dc10 */ /* 0x000fe4000b7fe4ff */
[----:B------:R-:W-:-:S03]  /*b3e0*/  ISETP.LT.OR P6, PT, R0, 0x31, !P1 ;  /* 0x000000310000780c */ /* 0x000fc60004fc1670 */
[----:B------:R1:W-:Y:S10]  /*b3f0*/  @!P5 STG.E.U8 desc[UR50][R8.64+0x31], R113 ;  /* 0x000031710800d986 */ /* 0x0003f4000c101132 */
[----:B--2---:R-:W-:Y:S01]  /*b400*/  @!P6 IADD3 R4, P5, R157, UR43, RZ ;  /* 0x0000002b9d04ec10 */ /* 0x004fe2000ffbe0ff */
        /* <DEDUP_REMOVED lines=8> */
[----:B0-----:R-:W-:Y:S01]  /*b490*/  @!P5 IADD3 R12, P6, R10, UR43, RZ ;  /* 0x0000002b0a0cdc10 */ /* 0x001fe2000ffde0ff */
[----:B------:R-:W-:-:S03]  /*b4a0*/  @!P5 IMAD R15, R116, R22, RZ ;  /* 0x00000016740fd224 */ /* 0x000fc600078e02ff */
        /* <DEDUP_REMOVED lines=100> */
[----:B------:R-:W-:-:S05]  /*baf0*/  @!P5 IADD3.X R13, R11, UR42, RZ, P6, !PT ;  /* 0x0000002a0b0ddc10 */ /* 0x000fca000b7fe4ff */
[----:B------:R0:W-:Y:S01]  /*bb00*/  @!P5 STG.E.U8 desc[UR50][R12.64+0x60], R15 ;  /* 0x0000600f0c00d986 */ /* 0x0001e2000c101132 */
[----:B------:R-:W-:-:S13]  /*bb10*/  ISETP.LT.OR P5, PT, R0, 0x62, !P4 ;  /* 0x000000620000780c */ /* 0x000fda00067a1670 */
[----:B-1----:R-:W-:Y:S01]  /*bb20*/  @!P5 IADD3 R8, P6, R10, UR43, RZ ;  /* 0x0000002b0a08dc10 */ /* 0x002fe2000ffde0ff */
[----:B------:R-:W-:-:S03]  /*bb30*/  @!P5 IMAD R137, R137, R22, RZ ;  /* 0x000000168989d224 */ /* 0x000fc600078e02ff */
[----:B------:R-:W-:Y:S02]  /*bb40*/  @!P5 IADD3.X R9, R11, UR42, RZ, P6, !PT ;  /* 0x0000002a0b09dc10 */ /* 0x000fe4000b7fe4ff */
[----:B------:R-:W-:-:S03]  /*bb50*/  ISETP.LT.OR P6, PT, R0, 0x62, !P1 ;  /* 0x000000620000780c */ /* 0x000fc60004fc1670 */
[----:B------:R1:W-:Y:S01]  /*bb60*/  @!P5 STG.E.U8 desc[UR50][R8.64+0x61], R137 ;  /* 0x000061890800d986 */ /* 0x0003e2000c101132 */
[----:B--2---:R-:W-:-:S04]  /*bb70*/  @!P0 IADD3 R4, P5, R181, UR43, RZ ;  /* 0x0000002bb5048c10 */ /* 0x004fc8000ffbe0ff */
[----:B------:R-:W-:Y:S02]  /*bb80*/  @!P0 IADD3.X R5, R180, UR42, RZ, P5, !PT ;  /* 0x0000002ab4058c10 */ /* 0x000fe4000affe4ff */
[----:B------:R-:W-:Y:S02]  /*bb90*/  ISETP.LT.OR P5, PT, R0, 0x61, !P1 ;  /* 0x000000610000780c */ /* 0x000fe40004fa1670 */
[----:B------:R-:W-:Y:S01]  /*bba0*/  LOP3.LUT P0, RZ, R188, 0x10000000, RZ, 0xc0, !PT ;  /* 0x10000000bcff7812 */ /* 0x000fe2000780c0ff */
[----:B------:R-:W-:-:S10]  /*bbb0*/  @!P6 IMAD R139, R139, R22, RZ ;  /* 0x000000168b8be224 */ /* 0x000fd400078e02ff */
[-C--:B------:R-:W-:Y:S02]  /*bbc0*/  @!P5 IMAD R21, R138, R22.reuse, RZ ;  /* 0x000000168a15d224 */ /* 0x080fe400078e02ff */
[----:B------:R-:W-:-:S03]  /*bbd0*/  @!P0 IMAD R143, R143, R22, RZ ;  /* 0x000000168f8f8224 */ /* 0x000fc600078e02ff */
[----:B------:R2:W-:Y:S01]  /*bbe0*/  @!P5 STG.E.U8 desc[UR50][R4.64], R21 ;  /* 0x000000150400d986 */ /* 0x0005e2000c101132 */
[----:B---3--:R-:W-:-:S04]  /*bbf0*/  @!P6 IADD3 R6, P5, R183, UR43, RZ ;  /* 0x0000002bb706ec10 */ /* 0x008fc8000ffbe0ff */
[----:B------:R-:W-:Y:S02]  /*bc00*/  @!P6 IADD3.X R7, R182, UR42, RZ, P5, !PT ;  /* 0x0000002ab607ec10 */ /* 0x000fe4000affe4ff */
[----:B------:R-:W-:-:S03]  /*bc10*/  ISETP.LT.OR P5, PT, R0, 0x69, !P4 ;  /* 0x000000690000780c */ /* 0x000fc600067a1670 */
[----:B------:R3:W-:Y:S10]  /*bc20*/  @!P6 STG.E.U8 desc[UR50][R6.64], R139 ;  /* 0x0000008b0600e986 */ /* 0x0007f4000c101132 */
[----:B0-----:R-:W-:Y:S01]  /*bc30*/  @!P5 IADD3 R12, P6, R10, UR43, RZ ;  /* 0x0000002b0a0cdc10 */ /* 0x001fe2000ffde0ff */
[----:B------:R-:W-:-:S03]  /*bc40*/  @!P5 IMAD R15, R140, R22, RZ ;  /* 0x000000168c0fd224 */ /* 0x000fc600078e02ff */
[----:B------:R-:W-:-:S05]  /*bc50*/  @!P5 IADD3.X R13, R11, UR42, RZ, P6, !PT ;  /* 0x0000002a0b0ddc10 */ /* 0x000fca000b7fe4ff */
[----:B------:R-:W-:Y:S01]  /*bc60*/  @!P5 STG.E.U8 desc[UR50][R12.64+0x68], R15 ;  /* 0x0000680f0c00d986 */ /* 0x000fe2000c101132 */
        /* <DEDUP_REMOVED lines=9> */
[----:B------:R-:W-:-:S03]  /*bd00*/  ISETP.LT.OR P5, PT, R0, 0x71, !P4 ;  /* 0x000000710000780c */ /* 0x000fc600067a1670 */
[----:B------:R1:W-:Y:S01]  /*bd10*/  @!P6 STG.E.U8 desc[UR50][R4.64], R21 ;  /* 0x000000150400e986 */ /* 0x0003e2000c101132 */
[----:B---3--:R-:W-:-:S04]  /*bd20*/  @!P0 IADD3 R6, P6, R187, UR43, RZ ;  /* 0x0000002bbb068c10 */ /* 0x008fc8000ffde0ff */
[----:B------:R-:W-:Y:S02]  /*bd30*/  @!P0 IADD3.X R7, R186, UR42, RZ, P6, !PT ;  /* 0x0000002aba078c10 */ /* 0x000fe4000b7fe4ff */
[----:B------:R-:W-:-:S03]  /*bd40*/  ISETP.LT.OR P6, PT, R0, 0x72, !P4 ;  /* 0x000000720000780c */ /* 0x000fc600067c1670 */
[----:B------:R-:W-:Y:S01]  /*bd50*/  @!P0 STG.E.U8 desc[UR50][R6.64], R143 ;  /* 0x0000008f06008986 */ /* 0x000fe2000c101132 */
[----:B0-----:R-:W-:Y:S01]  /*bd60*/  @!P5 IADD3 R8, P0, R10, UR43, RZ ;  /* 0x0000002b0a08dc10 */ /* 0x001fe2000ff1e0ff */
[----:B------:R-:W-:Y:S02]  /*bd70*/  @!P5 IMAD R15, R144, R22, RZ ;  /* 0x00000016900fd224 */ /* 0x000fe400078e02ff */
[----:B-1----:R-:W-:Y:S01]  /*bd80*/  IMAD.U32 R21, RZ, RZ, UR45 ;  /* 0x0000002dff157e24 */ /* 0x002fe2000f8e00ff */
[----:B------:R-:W-:-:S05]  /*bd90*/  @!P5 IADD3.X R9, R11, UR42, RZ, P0, !PT ;  /* 0x0000002a0b09dc10 */ /* 0x000fca00087fe4ff */
[----:B------:R-:W-:Y:S01]  /*bda0*/  @!P6 IADD3 R12, P0, R10, UR43, RZ ;  /* 0x0000002b0a0cec10 */ /* 0x000fe2000ff1e0ff */
[----:B------:R0:W-:Y:S01]  /*bdb0*/  @!P5 STG.E.U8 desc[UR50][R8.64+0x70], R15 ;  /* 0x0000700f0800d986 */ /* 0x0001e2000c101132 */
[----:B------:R-:W-:Y:S01]  /*bdc0*/  ISETP.LT.OR P5, PT, R0, 0x79, !P4 ;  /* 0x000000790000780c */ /* 0x000fe200067a1670 */
[----:B------:R-:W-:Y:S01]  /*bdd0*/  @!P6 IMAD R145, R145, R22, RZ ;  /* 0x000000169191e224 */ /* 0x000fe200078e02ff */
[----:B------:R-:W-:Y:S02]  /*bde0*/  @!P6 IADD3.X R13, R11, UR42, RZ, P0, !PT ;  /* 0x0000002a0b0dec10 */ /* 0x000fe400087fe4ff */
[----:B------:R-:W-:Y:S02]  /*bdf0*/  @!P3 IADD3 R4, P0, R190, UR43, RZ ;  /* 0x0000002bbe04bc10 */ /* 0x000fe4000ff1e0ff */
[----:B------:R-:W-:Y:S01]  /*be00*/  ISETP.LT.OR P4, PT, R0, 0x7a, !P4 ;  /* 0x0000007a0000780c */ /* 0x000fe20006781670 */
[----:B------:R1:W-:Y:S01]  /*be10*/  @!P6 STG.E.U8 desc[UR50][R12.64+0x71], R145 ;  /* 0x000071910c00e986 */ /* 0x0003e2000c101132 */
[----:B------:R-:W-:-:S02]  /*be20*/  @!P2 IADD3 R192, P6, R192, UR43, RZ ;  /* 0x0000002bc0c0ac10 */ /* 0x000fc4000ffde0ff */
[----:B------:R-:W-:Y:S01]  /*be30*/  @!P3 IADD3.X R5, R189, UR42, RZ, P0, !PT ;  /* 0x0000002abd05bc10 */ /* 0x000fe200087fe4ff */
[-C--:B0-----:R-:W-:Y:S01]  /*be40*/  @!P3 IMAD R9, R146, R22.reuse, RZ ;  /* 0x000000169209b224 */ /* 0x081fe200078e02ff */
[----:B------:R-:W-:Y:S01]  /*be50*/  ISETP.LT.OR P0, PT, R0, 0x79, !P1 ;  /* 0x000000790000780c */ /* 0x000fe20004f01670 */
[-C--:B------:R-:W-:Y:S01]  /*be60*/  @!P5 IMAD R15, R148, R22.reuse, RZ ;  /* 0x00000016940fd224 */ /* 0x080fe200078e02ff */
[----:B------:R-:W-:Y:S02]  /*be70*/  @!P2 IADD3.X R193, R191, UR42, RZ, P6, !PT ;  /* 0x0000002abfc1ac10 */ /* 0x000fe4000b7fe4ff */
[----:B------:R-:W-:Y:S01]  /*be80*/  @!P5 IADD3 R6, P6, R10, UR43, RZ ;  /* 0x0000002b0a06dc10 */ /* 0x000fe2000ffde0ff */
[----:B------:R0:W-:Y:S01]  /*be90*/  @!P3 STG.E.U8 desc[UR50][R4.64], R9 ;  /* 0x000000090400b986 */ /* 0x0001e2000c101132 */
[----:B-1----:R-:W-:Y:S02]  /*bea0*/  IMAD.U32 R13, RZ, RZ, UR45 ;  /* 0x0000002dff0d7e24 */ /* 0x002fe4000f8e00ff */
[----:B------:R-:W-:Y:S01]  /*beb0*/  @!P5 IADD3.X R7, R11, UR42, RZ, P6, !PT ;  /* 0x0000002a0b07dc10 */ /* 0x000fe2000b7fe4ff */
[----:B------:R-:W-:Y:S01]  /*bec0*/  @!P2 STG.E.U8 desc[UR50][R192.64], R147 ;  /* 0x00000093c000a986 */ /* 0x000fe2000c101132 */
[----:B------:R-:W-:Y:S01]  /*bed0*/  ISETP.LT.OR P2, PT, R0, 0x7a, !P1 ;  /* 0x0000007a0000780c */ /* 0x000fe20004f41670 */
[----:B------:R-:W-:Y:S01]  /*bee0*/  @!P4 IMAD R149, R149, R22, RZ ;  /* 0x000000169595c224 */ /* 0x000fe200078e02ff */
[----:B------:R-:W-:Y:S01]  /*bef0*/  @!P4 IADD3 R12, P3, R10, UR43, RZ ;  /* 0x0000002b0a0ccc10 */ /* 0x000fe2000ff7e0ff */
[----:B------:R1:W-:Y:S01]  /*bf00*/  @!P5 STG.E.U8 desc[UR50][R6.64+0x78], R15 ;  /* 0x0000780f0600d986 */ /* 0x0003e2000c101132 */
[----:B------:R-:W-:-:S02]  /*bf10*/  ISETP.GE.AND P1, PT, R3, 0x101, PT ;  /* 0x000001010300780c */ /* 0x000fc40003f26270 */
[--C-:B------:R-:W-:Y:S02]  /*bf20*/  @!P0 IADD3 R8, P5, P6, R13, 0x78, R10.reuse ;  /* 0x000000780d088810 */ /* 0x100fe40007ebe00a */
[----:B------:R-:W-:Y:S02]  /*bf30*/  @!P4 IADD3.X R13, R11, UR42, RZ, P3, !PT ;  /* 0x0000002a0b0dcc10 */ /* 0x000fe40009ffe4ff */
[----:B------:R-:W-:Y:S02]  /*bf40*/  ISETP.LT.OR P3, PT, R0, 0x1, !P1 ;  /* 0x000000010000780c */ /* 0x000fe40004f61670 */
[----:B0-----:R-:W-:Y:S01]  /*bf50*/  @!P0 IADD3.X R5, RZ, UR44, R11, P5, P6 ;  /* 0x0000002cff058c10 */ /* 0x001fe2000afec40b */
[----:B------:R0:W-:Y:S01]  /*bf60*/  @!P4 STG.E.U8 desc[UR50][R12.64+0x79], R149 ;  /* 0x000079950c00c986 */ /* 0x0001e2000c101132 */
[----:B------:R-:W-:Y:S01]  /*bf70*/  @!P0 IADD3 R4, P5, R8, UR43, RZ ;  /* 0x0000002b08048c10 */ /* 0x000fe2000ffbe0ff */
[----:B------:R-:W-:Y:S01]  /*bf80*/  @!P2 IMAD R151, R151, R22, RZ ;  /* 0x000000169797a224 */ /* 0x000fe200078e02ff */
[----:B-1----:R-:W-:-:S02]  /*bf90*/  @!P2 IADD3 R6, P4, P6, R21, 0x79, R10 ;  /* 0x000000791506a810 */ /* 0x002fc40007e9e00a */
[----:B------:R-:W-:Y:S02]  /*bfa0*/  @!P0 IADD3.X R5, R5, UR42, RZ, P5, !PT ;  /* 0x0000002a05058c10 */ /* 0x000fe4000affe4ff */
[----:B------:R-:W-:Y:S01]  /*bfb0*/  ISETP.GE.AND P5, PT, R3, 0x109, PT ;  /* 0x000001090300780c */ /* 0x000fe20003fa6270 */
[-C--:B------:R-:W-:Y:S01]  /*bfc0*/  @!P0 IMAD R3, R150, R22.reuse, RZ ;  /* 0x0000001696038224 */ /* 0x080fe200078e02ff */
[----:B------:R-:W-:Y:S01]  /*bfd0*/  @!P2 IADD3.X R7, RZ, UR44, R11, P4, P6 ;  /* 0x0000002cff07ac10 */ /* 0x000fe2000a7ec40b */
[----:B------:R-:W-:Y:S01]  /*bfe0*/  @!P3 IMAD R15, R24, R22, RZ ;  /* 0x00000016180fb224 */ /* 0x000fe200078e02ff */
[----:B------:R-:W-:Y:S02]  /*bff0*/  ISETP.LT.OR P4, PT, R0, 0x2, !P1 ;  /* 0x000000020000780c */ /* 0x000fe40004f81670 */
[----:B------:R-:W-:Y:S01]  /*c000*/  @!P2 IADD3 R6, P6, R6, UR43, RZ ;  /* 0x0000002b0606ac10 */ /* 0x000fe2000ffde0ff */
[----:B------:R1:W-:Y:S01]  /*c010*/  @!P0 STG.E.U8 desc[UR50][R4.64], R3 ;  /* 0x0000000304008986 */ /* 0x0003e2000c101132 */
[----:B------:R-:W-:-:S02]  /*c020*/  @!P3 IADD3 R8, P0, R10, UR47, RZ ;  /* 0x0000002f0a08bc10 */ /* 0x000fc4000ff1e0ff */
[----:B------:R-:W-:Y:S02]  /*c030*/  @!P2 IADD3.X R7, R7, UR42, RZ, P6, !PT ;  /* 0x0000002a0707ac10 */ /* 0x000fe4000b7fe4ff */
[C---:B------:R-:W-:Y:S02]  /*c040*/  ISETP.LT.OR P6, PT, R0.reuse, 0x1, !P5 ;  /* 0x000000010000780c */ /* 0x040fe40006fc1670 */
[----:B------:R-:W-:Y:S01]  /*c050*/  @!P3 IADD3.X R9, R11, UR46, RZ, P0, !PT ;  /* 0x0000002e0b09bc10 */ /* 0x000fe200087fe4ff */
[----:B------:R2:W-:Y:S01]  /*c060*/  @!P2 STG.E.U8 desc[UR50][R6.64], R151 ;  /* 0x000000970600a986 */ /* 0x0005e2000c101132 */
[----:B------:R-:W-:Y:S01]  /*c070*/  ISETP.LT.OR P0, PT, R0, 0x2, !P5 ;  /* 0x000000020000780c */ /* 0x000fe20006f01670 */
[----:B------:R-:W-:Y:S01]  /*c080*/  @!P4 IMAD R25, R25, R22, RZ ;  /* 0x000000161919c224 */ /* 0x000fe200078e02ff */
[----:B0-----:R-:W-:Y:S01]  /*c090*/  @!P4 IADD3 R12, P2, R10, UR47, RZ ;  /* 0x0000002f0a0ccc10 */ /* 0x001fe2000ff5e0ff */
[----:B-1----:R-:W-:Y:S01]  /*c0a0*/  IMAD.U32 R5, RZ, RZ, UR47 ;  /* 0x0000002fff057e24 */ /* 0x002fe2000f8e00ff */
[----:B------:R0:W-:Y:S01]  /*c0b0*/  @!P3 STG.E.U8 desc[UR50][R8.64], R15 ;  /* 0x0000000f0800b986 */ /* 0x0001e2000c101132 */
[----:B------:R-:W-:Y:S01]  /*c0c0*/  IMAD.U32 R3, RZ, RZ, UR46 ;  /* 0x0000002eff037e24 */ /* 0x000fe2000f8e00ff */
[----:B------:R-:W-:-:S03]  /*c0d0*/  @!P4 IADD3.X R13, R11, UR46, RZ, P2, !PT ;  /* 0x0000002e0b0dcc10 */ /* 0x000fc600097fe4ff */
[--C-:B------:R-:W-:Y:S02]  /*c0e0*/  @!P6 IADD3 R4, P2, P3, R5, UR45, R10.reuse ;  /* 0x0000002d0504ec10 */ /* 0x100fe4000fb5e00a */
[----:B------:R-:W-:Y:S01]  /*c0f0*/  @!P4 STG.E.U8 desc[UR50][R12.64+0x1], R25 ;  /* 0x000001190c00c986 */ /* 0x000fe2000c101132 */
[----:B------:R-:W-:Y:S01]  /*c100*/  ISETP.LT.OR P4, PT, R0, 0x9, !P1 ;  /* 0x000000090000780c */ /* 0x000fe20004f81670 */
[-C--:B------:R-:W-:Y:S01]  /*c110*/  @!P0 IMAD R27, R27, R22.reuse, RZ ;  /* 0x000000161b1b8224 */ /* 0x080fe200078e02ff */
[----:B------:R-:W-:Y:S01]  /*c120*/  @!P6 IADD3.X R5, R3, UR44, R11, P2, P3 ;  /* 0x0000002c0305ec10 */ /* 0x000fe200097e640b */
[----:B------:R-:W-:Y:S01]  /*c130*/  @!P6 IMAD R3, R26, R22, RZ ;  /* 0x000000161a03e224 */ /* 0x000fe200078e02ff */
[----:B--2---:R-:W-:-:S04]  /*c140*/  @!P0 IADD3 R6, P2, P3, R21, 0x1, R10 ;  /* 0x0000000115068810 */ /* 0x004fc80007b5e00a */
[----:B------:R-:W-:Y:S01]  /*c150*/  @!P0 IADD3.X R7, RZ, UR44, R11, P2, P3 ;  /* 0x0000002cff078c10 */ /* 0x000fe200097e640b */
[----:B------:R1:W-:Y:S01]  /*c160*/  @!P6 STG.E.U8 desc[UR50][R4.64], R3 ;  /* 0x000000030400e986 */ /* 0x0003e2000c101132 */
[----:B------:R-:W-:Y:S02]  /*c170*/  @!P0 IADD3 R6, P3, R6, UR47, RZ ;  /* 0x0000002f06068c10 */ /* 0x000fe4000ff7e0ff */
[----:B------:R-:W-:Y:S01]  /*c180*/  ISETP.LT.OR P2, PT, R0, 0xa, !P1 ;  /* 0x0000000a0000780c */ /* 0x000fe20004f41670 */
[----:B0-----:R-:W-:Y:S01]  /*c190*/  @!P4 IMAD R15, R28, R22, RZ ;  /* 0x000000161c0fc224 */ /* 0x001fe200078e02ff */
[----:B------:R-:W-:Y:S02]  /*c1a0*/  @!P0 IADD3.X R7, R7, UR46, RZ, P3, !PT ;  /* 0x0000002e07078c10 */ /* 0x000fe40009ffe4ff */
[----:B------:R-:W-:Y:S02]  /*c1b0*/  ISETP.LT.OR P3, PT, R0, 0x9, !P5 ;  /* 0x000000090000780c */ /* 0x000fe40006f61670 */
[----:B------:R-:W-:Y:S01]  /*c1c0*/  @!P4 IADD3 R8, P6, R10, UR47, RZ ;  /* 0x0000002f0a08cc10 */ /* 0x000fe2000ffde0ff */
[----:B------:R0:W-:Y:S01]  /*c1d0*/  @!P0 STG.E.U8 desc[UR50][R6.64], R27 ;  /* 0x0000001b06008986 */ /* 0x0001e2000c101132 */
[----:B------:R-:W-:Y:S01]  /*c1e0*/  ISETP.LT.OR P0, PT, R0, 0xa, !P5 ;  /* 0x0000000a0000780c */ /* 0x000fe20006f01670 */
[----:B-1----:R-:W-:Y:S01]  /*c1f0*/  IMAD.U32 R5, RZ, RZ, UR45 ;  /* 0x0000002dff057e24 */ /* 0x002fe2000f8e00ff */
[----:B------:R-:W-:-:S03]  /*c200*/  @!P4 IADD3.X R9, R11, UR46, RZ, P6, !PT ;  /* 0x0000002e0b09cc10 */ /* 0x000fc6000b7fe4ff */
[----:B------:R-:W-:Y:S01]  /*c210*/  @!P2 IADD3 R12, P6, R10, UR47, RZ ;  /* 0x0000002f0a0cac10 */ /* 0x000fe2000ffde0ff */
[-C--:B------:R-:W-:Y:S01]  /*c220*/  @!P2 IMAD R29, R29, R22.reuse, RZ ;  /* 0x000000161d1da224 */ /* 0x080fe200078e02ff */
[----:B------:R1:W-:Y:S02]  /*c230*/  @!P4 STG.E.U8 desc[UR50][R8.64+0x8], R15 ;  /* 0x0000080f0800c986 */ /* 0x0003e4000c101132 */
[----:B------:R-:W-:Y:S02]  /*c240*/  @!P2 IADD3.X R13, R11, UR46, RZ, P6, !PT ;  /* 0x0000002e0b0dac10 */ /* 0x000fe4000b7fe4ff */
[----:B------:R-:W-:Y:S02]  /*c250*/  @!P3 IADD3 R4, P4, P6, R21, 0x8, R10 ;  /* 0x000000081504b810 */ /* 0x000fe40007e9e00a */
[----:B------:R-:W-:Y:S01]  /*c260*/  @!P0 IMAD R31, R31, R22, RZ ;  /* 0x000000161f1f8224 */ /* 0x000fe200078e02ff */
[----:B------:R2:W-:Y:S01]  /*c270*/  @!P2 STG.E.U8 desc[UR50][R12.64+0x9], R29 ;  /* 0x0000091d0c00a986 */ /* 0x0005e2000c101132 */
[----:B------:R-:W-:-:S02]  /*c280*/  @!P3 IADD3.X R3, RZ, UR44, R11, P4, P6 ;  /* 0x0000002cff03bc10 */ /* 0x000fc4000a7ec40b */
[----:B0-----:R-:W-:-:S04]  /*c290*/  @!P0 IADD3 R6, P4, P6, R5, 0x9, R10 ;  /* 0x0000000905068810 */ /* 0x001fc80007e9e00a */
[----:B------:R-:W-:Y:S02]  /*c2a0*/  @!P0 IADD3.X R7, RZ, UR44, R11, P4, P6 ;  /* 0x0000002cff078c10 */ /* 0x000fe4000a7ec40b */
[----:B------:R-:W-:Y:S02]  /*c2b0*/  ISETP.LT.OR P4, PT, R0, 0x11, !P1 ;  /* 0x000000110000780c */ /* 0x000fe40004f81670 */
[----:B------:R-:W-:Y:S02]  /*c2c0*/  @!P3 IADD3 R4, P6, R4, UR47, RZ ;  /* 0x0000002f0404bc10 */ /* 0x000fe4000ffde0ff */
[----:B------:R-:W-:Y:S02]  /*c2d0*/  @!P0 IADD3 R6, P2, R6, UR47, RZ ;  /* 0x0000002f06068c10 */ /* 0x000fe4000ff5e0ff */
[----:B------:R-:W-:Y:S01]  /*c2e0*/  @!P3 IADD3.X R5, R3, UR46, RZ, P6, !PT ;  /* 0x0000002e0305bc10 */ /* 0x000fe2000b7fe4ff */
[----:B------:R-:W-:Y:S01]  /*c2f0*/  @!P3 IMAD R3, R30, R22, RZ ;  /* 0x000000161e03b224 */ /* 0x000fe200078e02ff */
[----:B------:R-:W-:-:S02]  /*c300*/  ISETP.LT.OR P6, PT, R0, 0x12, !P1 ;  /* 0x000000120000780c */ /* 0x000fc40004fc1670 */
[----:B------:R-:W-:Y:S02]  /*c310*/  @!P0 IADD3.X R7, R7, UR46, RZ, P2, !PT ;  /* 0x0000002e07078c10 */ /* 0x000fe400097fe4ff */
[----:B------:R-:W-:Y:S01]  /*c320*/  ISETP.LT.OR P2, PT, R0, 0x11, !P5 ;  /* 0x000000110000780c */ /* 0x000fe20006f41670 */
[----:B------:R0:W-:Y:S01]  /*c330*/  @!P3 STG.E.U8 desc[UR50][R4.64], R3 ;  /* 0x000000030400b986 */ /* 0x0001e2000c101132 */
[----:B-1----:R-:W-:Y:S01]  /*c340*/  @!P4 IADD3 R8, P3, R10, UR47, RZ ;  /* 0x0000002f0a08cc10 */ /* 0x002fe2000ff7e0ff */
[-C--:B------:R-:W-:Y:S02]  /*c350*/  @!P4 IMAD R15, R32, R22.reuse, RZ ;  /* 0x00000016200fc224 */ /* 0x080fe400078e02ff */
[----:B------:R1:W-:Y:S01]  /*c360*/  @!P0 STG.E.U8 desc[UR50][R6.64], R31 ;  /* 0x0000001f06008986 */ /* 0x0003e2000c101132 */
[----:B------:R-:W-:Y:S02]  /*c370*/  ISETP.LT.OR P0, PT, R0, 0x12, !P5 ;  /* 0x000000120000780c */ /* 0x000fe40006f01670 */
[----:B------:R-:W-:Y:S01]  /*c380*/  @!P4 IADD3.X R9, R11, UR46, RZ, P3, !PT ;  /* 0x0000002e0b09cc10 */ /* 0x000fe20009ffe4ff */
[----:B------:R-:W-:Y:S01]  /*c390*/  @!P6 IMAD R33, R33, R22, RZ ;  /* 0x000000162121e224 */ /* 0x000fe200078e02ff */
[----:B--2---:R-:W-:-:S03]  /*c3a0*/  @!P6 IADD3 R12, P3, R10, UR47, RZ ;  /* 0x0000002f0a0cec10 */ /* 0x004fc6000ff7e0ff */
[----:B------:R2:W-:Y:S01]  /*c3b0*/  @!P4 STG.E.U8 desc[UR50][R8.64+0x10], R15 ;  /* 0x0000100f0800c986 */ /* 0x0005e2000c101132 */
[----:B------:R-:W-:Y:S01]  /*c3c0*/  @!P6 IADD3.X R13, R11, UR46, RZ, P3, !PT ;  /* 0x0000002e0b0dec10 */ /* 0x000fe20009ffe4ff */
[----:B0-----:R-:W-:Y:S01]  /*c3d0*/  IMAD.U32 R5, RZ, RZ, UR45 ;  /* 0x0000002dff057e24 */ /* 0x001fe2000f8e00ff */
[----:B------:R-:W-:-:S03]  /*c3e0*/  @!P2 IADD3 R4, P3, P4, R21, 0x10, R10 ;  /* 0x000000101504a810 */ /* 0x000fc60007c7e00a */
[----:B------:R0:W-:Y:S01]  /*c3f0*/  @!P6 STG.E.U8 desc[UR50][R12.64+0x11], R33 ;  /* 0x000011210c00e986 */ /* 0x0001e2000c101132 */
[----:B------:R-:W-:Y:S01]  /*c400*/  @!P2 IADD3.X R3, RZ, UR44, R11, P3, P4 ;  /* 0x0000002cff03ac10 */ /* 0x000fe20009fe840b */
[----:B------:R-:W-:Y:S01]  /*c410*/  @!P0 IMAD R35, R35, R22, RZ ;  /* 0x0000001623238224 */ /* 0x000fe200078e02ff */
[----:B-1----:R-:W-:-:S04]  /*c420*/  @!P0 IADD3 R6, P3, P4, R5, 0x11, R10 ;  /* 0x0000001105068810 */ /* 0x002fc80007c7e00a */
[----:B------:R-:W-:Y:S02]  /*c430*/  @!P0 IADD3.X R7, RZ, UR44, R11, P3, P4 ;  /* 0x0000002cff078c10 */ /* 0x000fe40009fe840b */
[----:B------:R-:W-:Y:S02]  /*c440*/  @!P2 IADD3 R4, P4, R4, UR47, RZ ;  /* 0x0000002f0404ac10 */ /* 0x000fe4000ff9e0ff */
[----:B------:R-:W-:Y:S02]  /*c450*/  ISETP.LT.OR P3, PT, R0, 0x19, !P1 ;  /* 0x000000190000780c */ /* 0x000fe40004f61670 */
[----:B------:R-:W-:Y:S01]  /*c460*/  @!P2 IADD3.X R5, R3, UR46, RZ, P4, !PT ;  /* 0x0000002e0305ac10 */ /* 0x000fe2000a7fe4ff */
[----:B------:R-:W-:Y:S01]  /*c470*/  @!P2 IMAD R3, R34, R22, RZ ;  /* 0x000000162203a224 */ /* 0x000fe200078e02ff */
[----:B------:R-:W-:Y:S02]  /*c480*/  @!P0 IADD3 R6, P6, R6, UR47, RZ ;  /* 0x0000002f06068c10 */ /* 0x000fe4000ffde0ff */
[----:B------:R-:W-:-:S02]  /*c490*/  ISETP.LT.OR P4, PT, R0, 0x1a, !P1 ;  /* 0x0000001a0000780c */ /* 0x000fc40004f81670 */
[----:B------:R-:W-:Y:S01]  /*c4a0*/  @!P0 IADD3.X R7, R7, UR46, RZ, P6, !PT ;  /* 0x0000002e07078c10 */ /* 0x000fe2000b7fe4ff */
[----:B------:R1:W-:Y:S01]  /*c4b0*/  @!P2 STG.E.U8 desc[UR50][R4.64], R3 ;  /* 0x000000030400a986 */ /* 0x0003e2000c101132 */
[----:B------:R-:W-:-:S03]  /*c4c0*/  ISETP.LT.OR P2, PT, R0, 0x19, !P5 ;  /* 0x000000190000780c */ /* 0x000fc60006f41670 */
[----:B--2---:R-:W-:Y:S01]  /*c4d0*/  @!P3 IADD3 R8, P6, R10, UR47, RZ ;  /* 0x0000002f0a08bc10 */ /* 0x004fe2000ffde0ff */
[----:B------:R2:W-:Y:S01]  /*c4e0*/  @!P0 STG.E.U8 desc[UR50][R6.64], R35 ;  /* 0x0000002306008986 */ /* 0x0005e2000c101132 */
[----:B------:R-:W-:Y:S01]  /*c4f0*/  ISETP.LT.OR P0, PT, R0, 0x1a, !P5 ;  /* 0x0000001a0000780c */ /* 0x000fe20006f01670 */
[-C--:B------:R-:W-:Y:S01]  /*c500*/  @!P3 IMAD R15, R36, R22.reuse, RZ ;  /* 0x00000016240fb224 */ /* 0x080fe200078e02ff */
[----:B------:R-:W-:Y:S02]  /*c510*/  @!P3 IADD3.X R9, R11, UR46, RZ, P6, !PT ;  /* 0x0000002e0b09bc10 */ /* 0x000fe4000b7fe4ff */
[----:B0-----:R-:W-:Y:S01]  /*c520*/  @!P4 IADD3 R12, P6, R10, UR47, RZ ;  /* 0x0000002f0a0ccc10 */ /* 0x001fe2000ffde0ff */
[----:B------:R-:W-:Y:S02]  /*c530*/  @!P4 IMAD R37, R37, R22, RZ ;  /* 0x000000162525c224 */ /* 0x000fe400078e02ff */
[----:B------:R0:W-:Y:S01]  /*c540*/  @!P3 STG.E.U8 desc[UR50][R8.64+0x18], R15 ;  /* 0x0000180f0800b986 */ /* 0x0001e2000c101132 */
[----:B------:R-:W-:Y:S01]  /*c550*/  @!P4 IADD3.X R13, R11, UR46, RZ, P6, !PT ;  /* 0x0000002e0b0dcc10 */ /* 0x000fe2000b7fe4ff */
[----:B-1----:R-:W-:Y:S01]  /*c560*/  IMAD.U32 R5, RZ, RZ, UR45 ;  /* 0x0000002dff057e24 */ /* 0x002fe2000f8e00ff */
[----:B------:R-:W-:-:S03]  /*c570*/  @!P2 IADD3 R4, P3, P6, R21, 0x18, R10 ;  /* 0x000000181504a810 */ /* 0x000fc60007e7e00a */
[----:B------:R1:W-:Y:S01]  /*c580*/  @!P4 STG.E.U8 desc[UR50][R12.64+0x19], R37 ;  /* 0x000019250c00c986 */ /* 0x0003e2000c101132 */
[----:B------:R-:W-:Y:S01]  /*c590*/  @!P2 IADD3.X R3, RZ, UR44, R11, P3, P6 ;  /* 0x0000002cff03ac10 */ /* 0x000fe20009fec40b */
[----:B------:R-:W-:Y:S01]  /*c5a0*/  @!P0 IMAD R39, R39, R22, RZ ;  /* 0x0000001627278224 */ /* 0x000fe200078e02ff */
[----:B--2---:R-:W-:-:S04]  /*c5b0*/  @!P0 IADD3 R6, P3, P6, R5, 0x19, R10 ;  /* 0x0000001905068810 */ /* 0x004fc80007e7e00a */
        /* <DEDUP_REMOVED lines=10> */
[----:B0-----:R-:W-:Y:S01]  /*c660*/  @!P3 IADD3 R8, P4, R10, UR47, RZ ;  /* 0x0000002f0a08bc10 */ /* 0x001fe2000ff9e0ff */
[----:B------:R0:W-:Y:S01]  /*c670*/  @!P0 STG.E.U8 desc[UR50][R6.64], R39 ;  /* 0x0000002706008986 */ /* 0x0001e2000c101132 */
[----:B------:R-:W-:Y:S01]  /*c680*/  ISETP.LT.OR P0, PT, R0, 0x22, !P5 ;  /* 0x000000220000780c */ /* 0x000fe20006f01670 */
[-C--:B------:R-:W-:Y:S01]  /*c690*/  @!P3 IMAD R15, R40, R22.reuse, RZ ;  /* 0x00000016280fb224 */ /* 0x080fe200078e02ff */
[----:B------:R-:W-:Y:S02]  /*c6a0*/  @!P3 IADD3.X R9, R11, UR46, RZ, P4, !PT ;  /* 0x0000002e0b09bc10 */ /* 0x000fe4000a7fe4ff */
[----:B-1----:R-:W-:Y:S01]  /*c6b0*/  @!P6 IADD3 R12, P4, R10, UR47, RZ ;  /* 0x0000002f0a0cec10 */ /* 0x002fe2000ff9e0ff */
[----:B------:R-:W-:Y:S02]  /*c6c0*/  @!P6 IMAD R41, R41, R22, RZ ;  /* 0x000000162929e224 */ /* 0x000fe400078e02ff */
[----:B------:R1:W-:Y:S01]  /*c6d0*/  @!P3 STG.E.U8 desc[UR50][R8.64+0x20], R15 ;  /* 0x0000200f0800b986 */ /* 0x0003e2000c101132 */
[----:B------:R-:W-:Y:S01]  /*c6e0*/  @!P6 IADD3.X R13, R11, UR46, RZ, P4, !PT ;  /* 0x0000002e0b0dec10 */ /* 0x000fe2000a7fe4ff */
[----:B--2---:R-:W-:Y:S01]  /*c6f0*/  IMAD.U32 R5, RZ, RZ, UR45 ;  /* 0x0000002dff057e24 */ /* 0x004fe2000f8e00ff */
[----:B------:R-:W-:-:S03]  /*c700*/  @!P2 IADD3 R4, P3, P4, R21, 0x20, R10 ;  /* 0x000000201504a810 */ /* 0x000fc60007c7e00a */
[----:B------:R2:W-:Y:S01]  /*c710*/  @!P6 STG.E.U8 desc[UR50][R12.64+0x21], R41 ;  /* 0x000021290c00e986 */ /* 0x0005e2000c101132 */
[----:B------:R-:W-:Y:S01]  /*c720*/  @!P2 IADD3.X R3, RZ, UR44, R11, P3, P4 ;  /* 0x0000002cff03ac10 */ /* 0x000fe20009fe840b */
[----:B------:R-:W-:Y:S01]  /*c730*/  @!P0 IMAD R43, R43, R22, RZ ;  /* 0x000000162b2b8224 */ /* 0x000fe200078e02ff */
[----:B0-----:R-:W-:-:S04]  /*c740*/  @!P0 IADD3 R6, P3, P4, R5, 0x21, R10 ;  /* 0x0000002105068810 */ /* 0x001fc80007c7e00a */
        /* <DEDUP_REMOVED lines=10> */
[----:B-1----:R-:W-:Y:S01]  /*c7f0*/  @!P3 IADD3 R8, P6, R10, UR47, RZ ;  /* 0x0000002f0a08bc10 */ /* 0x002fe2000ffde0ff */
[----:B------:R1:W-:Y:S01]  /*c800*/  @!P0 STG.E.U8 desc[UR50][R6.64], R43 ;  /* 0x0000002b06008986 */ /* 0x0003e2000c101132 */
[----:B------:R-:W-:Y:S01]  /*c810*/  ISETP.LT.OR P0, PT, R0, 0x2a, !P5 ;  /* 0x0000002a0000780c */ /* 0x000fe20006f01670 */
[-C--:B------:R-:W-:Y:S01]  /*c820*/  @!P3 IMAD R15, R44, R22.reuse, RZ ;  /* 0x000000162c0fb224 */ /* 0x080fe200078e02ff */
[----:B------:R-:W-:Y:S02]  /*c830*/  @!P3 IADD3.X R9, R11, UR46, RZ, P6, !PT ;  /* 0x0000002e0b09bc10 */ /* 0x000fe4000b7fe4ff */
[----:B--2---:R-:W-:Y:S01]  /*c840*/  @!P4 IADD3 R12, P6, R10, UR47, RZ ;  /* 0x0000002f0a0ccc10 */ /* 0x004fe2000ffde0ff */
[----:B------:R-:W-:Y:S02]  /*c850*/  @!P4 IMAD R45, R45, R22, RZ ;  /* 0x000000162d2dc224 */ /* 0x000fe400078e02ff */
        /* <DEDUP_REMOVED lines=230> */
[--C-:B------:R-:W-:Y:S01]  /*d6c0*/  @!P2 IADD3.X R3, RZ, UR44, R11.reuse, P3, P4 ;  /* 0x0000002cff03ac10 */ /* 0x100fe20009fe840b */
[-C--:B------:R-:W-:Y:S01]  /*d6d0*/  @!P0 IMAD R83, R83, R22.reuse, RZ ;  /* 0x0000001653538224 */ /* 0x080fe200078e02ff */
[----:B-1----:R-:W-:Y:S02]  /*d6e0*/  @!P0 IADD3 R6, P3, P4, R5, 0x71, R10 ;  /* 0x0000007105068810 */ /* 0x002fe40007c7e00a */
[----:B------:R-:W-:Y:S01]  /*d6f0*/  @!P2 IADD3 R4, P6, R4, UR47, RZ ;  /* 0x0000002f0404ac10 */ /* 0x000fe2000ffde0ff */
[----:B--2---:R-:W-:Y:S01]  /*d700*/  IMAD.U32 R9, RZ, RZ, UR45 ;  /* 0x0000002dff097e24 */ /* 0x004fe2000f8e00ff */
[----:B------:R-:W-:Y:S02]  /*d710*/  @!P0 IADD3.X R7, RZ, UR44, R11, P3, P4 ;  /* 0x0000002cff078c10 */ /* 0x000fe40009fe840b */
[----:B------:R-:W-:Y:S02]  /*d720*/  ISETP.LT.OR P3, PT, R0, 0x79, !P5 ;  /* 0x000000790000780c */ /* 0x000fe40006f61670 */
[----:B------:R-:W-:Y:S01]  /*d730*/  @!P2 IADD3.X R5, R3, UR46, RZ, P6, !PT ;  /* 0x0000002e0305ac10 */ /* 0x000fe2000b7fe4ff */
[----:B------:R-:W-:Y:S01]  /*d740*/  @!P2 IMAD R3, R82, R22, RZ ;  /* 0x000000165203a224 */ /* 0x000fe200078e02ff */
[----:B------:R-:W-:-:S02]  /*d750*/  @!P0 IADD3 R6, P6, R6, UR47, RZ ;  /* 0x0000002f06068c10 */ /* 0x000fc4000ffde0ff */
[C---:B------:R-:W-:Y:S02]  /*d760*/  ISETP.LT.OR P4, PT, R0.reuse, 0x79, !P1 ;  /* 0x000000790000780c */ /* 0x040fe40004f81670 */
[C---:B------:R-:W-:Y:S01]  /*d770*/  ISETP.LT.OR P5, PT, R0.reuse, 0x7a, !P5 ;  /* 0x0000007a0000780c */ /* 0x040fe20006fa1670 */
[----:B------:R1:W-:Y:S01]  /*d780*/  @!P2 STG.E.U8 desc[UR50][R4.64], R3 ;  /* 0x000000030400a986 */ /* 0x0003e2000c101132 */
[----:B------:R-:W-:Y:S02]  /*d790*/  @!P0 IADD3.X R7, R7, UR46, RZ, P6, !PT ;  /* 0x0000002e07078c10 */ /* 0x000fe4000b7fe4ff */
[----:B------:R-:W-:Y:S01]  /*d7a0*/  ISETP.LT.OR P1, PT, R0, 0x7a, !P1 ;  /* 0x0000007a0000780c */ /* 0x000fe20004f21670 */
[----:B------:R-:W-:Y:S02]  /*d7b0*/  @!P3 IMAD R15, R86, R22, RZ ;  /* 0x00000016560fb224 */ /* 0x000fe400078e02ff */
[----:B------:R2:W-:Y:S01]  /*d7c0*/  @!P0 STG.E.U8 desc[UR50][R6.64], R83 ;  /* 0x0000005306008986 */ /* 0x0005e2000c101132 */
[----:B------:R-:W-:-:S03]  /*d7d0*/  @!P3 IADD3 R0, P0, P2, R9, 0x78, R10 ;  /* 0x000000780900b810 */ /* 0x000fc60007a1e00a */
[----:B------:R-:W-:Y:S01]  /*d7e0*/  @!P4 IADD3 R8, P6, R10, UR47, RZ ;  /* 0x0000002f0a08cc10 */ /* 0x000fe2000ffde0ff */
[-C--:B0-----:R-:W-:Y:S01]  /*d7f0*/  @!P4 IMAD R13, R84, R22.reuse, RZ ;  /* 0x00000016540dc224 */ /* 0x081fe200078e02ff */
[--C-:B------:R-:W-:Y:S01]  /*d800*/  @!P3 IADD3.X R12, RZ, UR44, R11.reuse, P0, P2 ;  /* 0x0000002cff0cbc10 */ /* 0x100fe200087e440b */
[-C--:B------:R-:W-:Y:S01]  /*d810*/  @!P5 IMAD R87, R87, R22.reuse, RZ ;  /* 0x000000165757d224 */ /* 0x080fe200078e02ff */
[----:B------:R-:W-:Y:S02]  /*d820*/  @!P5 IADD3 R14, P0, P2, R21, 0x79, R10 ;  /* 0x00000079150ed810 */ /* 0x000fe40007a1e00a */
[----:B------:R-:W-:Y:S01]  /*d830*/  @!P4 IADD3.X R9, R11, UR46, RZ, P6, !PT ;  /* 0x0000002e0b09cc10 */ /* 0x000fe2000b7fe4ff */
[----:B------:R-:W-:Y:S01]  /*d840*/  @!P1 IMAD R85, R85, R22, RZ ;  /* 0x0000001655559224 */ /* 0x000fe200078e02ff */
[----:B------:R-:W-:Y:S02]  /*d850*/  @!P1 IADD3 R10, P6, R10, UR47, RZ ;  /* 0x0000002f0a0a9c10 */ /* 0x000fe4000ffde0ff */
[----:B-1----:R-:W-:Y:S01]  /*d860*/  @!P5 IADD3.X R3, RZ, UR44, R11, P0, P2 ;  /* 0x0000002cff03dc10 */ /* 0x002fe200087e440b */
[----:B------:R0:W-:Y:S01]  /*d870*/  @!P4 STG.E.U8 desc[UR50][R8.64+0x78], R13 ;  /* 0x0000780d0800c986 */ /* 0x0001e2000c101132 */
[----:B------:R-:W-:-:S02]  /*d880*/  @!P3 IADD3 R4, P0, R0, UR47, RZ ;  /* 0x0000002f0004bc10 */ /* 0x000fc4000ff1e0ff */
[----:B--2---:R-:W-:Y:S02]  /*d890*/  @!P5 IADD3 R6, P2, R14, UR47, RZ ;  /* 0x0000002f0e06dc10 */ /* 0x004fe4000ff5e0ff */
[----:B------:R-:W-:Y:S02]  /*d8a0*/  @!P1 IADD3.X R11, R11, UR46, RZ, P6, !PT ;  /* 0x0000002e0b0b9c10 */ /* 0x000fe4000b7fe4ff */
[----:B------:R-:W-:Y:S02]  /*d8b0*/  @!P3 IADD3.X R5, R12, UR46, RZ, P0, !PT ;  /* 0x0000002e0c05bc10 */ /* 0x000fe400087fe4ff */
[----:B------:R-:W-:Y:S01]  /*d8c0*/  @!P5 IADD3.X R7, R3, UR46, RZ, P2, !PT ;  /* 0x0000002e0307dc10 */ /* 0x000fe200097fe4ff */
[----:B------:R0:W-:Y:S04]  /*d8d0*/  @!P1 STG.E.U8 desc[UR50][R10.64+0x79], R85 ;  /* 0x000079550a009986 */ /* 0x0001e8000c101132 */
[----:B------:R0:W-:Y:S04]  /*d8e0*/  @!P3 STG.E.U8 desc[UR50][R4.64], R15 ;  /* 0x0000000f0400b986 */ /* 0x0001e8000c101132 */
[----:B------:R0:W-:Y:S02]  /*d8f0*/  @!P5 STG.E.U8 desc[UR50][R6.64], R87 ;  /* 0x000000570600d986 */ /* 0x0001e4000c101132 */
.L_x_171:
[----:B------:R-:W-:Y:S05]  /*d900*/  BSYNC B0 ;  /* 0x0000000000007941 */ /* 0x000fea0003800000 */
.L_x_35:
[----:B------:R-:W-:Y:S01]  /*d910*/  ULDC UR4, c[0x0][0xc] ;  /* 0x0000030000047ab9 */ /* 0x000fe20000000800 */
[----:B------:R-:W-:Y:S01]  /*d920*/  ULDC UR5, c[0x0][0x10] ;  /* 0x0000040000057ab9 */ /* 0x000fe20000000800 */
[----:B------:R-:W2:Y:S01]  /*d930*/  LDC R3, c[0x0][0x14] ;  /* 0x00000500ff037b82 */ /* 0x000ea20000000800 */
[----:B------:R-:W-:Y:S01]  /*d940*/  UIMAD.WIDE.U32 UR4, UR4, UR5, URZ ;  /* 0x00000005040472a5 */ /* 0x000fe2000f8e003f */
[----:B------:R-:W-:Y:S01]  /*d950*/  PRMT R0, RZ, 0x7610, R0 ;  /* 0x00007610ff007816 */ /* 0x000fe20000000000 */
[----:B------:R-:W-:Y:S01]  /*d960*/  UMOV UR40, 0xffffffff ;  /* 0xffffffff00287882 */ /* 0x000fe20000000000 */
[----:B------:R-:W-:-:S03]  /*d970*/  UMOV UR41, 0xffffffff ;  /* 0xffffffff00297882 */ /* 0x000fc60000000000 */
[----:B--2---:R-:W-:-:S04]  /*d980*/  IMAD.WIDE.U32 R16, R3, UR4, R16 ;  /* 0x0000000403107c25 */ /* 0x004fc8000f8e0010 */
[----:B------:R-:W-:Y:S01]  /*d990*/  IMAD R3, R3, UR5, RZ ;  /* 0x0000000503037c24 */ /* 0x000fe2000f8e02ff */
[----:B------:R-:W-:Y:S02]  /*d9a0*/  ULDC.64 UR4, c[0x0][0x650] ;  /* 0x0001940000047ab9 */ /* 0x000fe40000000a00 */
[----:B------:R-:W-:Y:S01]  /*d9b0*/  ISETP.GE.U32.AND P0, PT, R16, UR4, PT ;  /* 0x0000000410007c0c */ /* 0x000fe2000bf06070 */
[----:B------:R-:W-:-:S05]  /*d9c0*/  IMAD.IADD R17, R17, 0x1, R3 ;  /* 0x0000000111117824 */ /* 0x000fca00078e0203 */
[----:B------:R-:W-:-:S13]  /*d9d0*/  ISETP.GE.U32.AND.EX P0, PT, R17, UR5, PT, P0 ;  /* 0x0000000511007c0c */ /* 0x000fda000bf06100 */
[----:B------:R-:W-:Y:S05]  /*d9e0*/  @P0 BRA `(.L_x_172) ;  /* 0x0000000400800947 */ /* 0x000fea0003800000 */
[----:B------:R-:W2:Y:S01]  /*d9f0*/  S2UR UR6, SR_CTAID.X ;  /* 0x00000000000679c3 */ /* 0x000ea20000002500 */
[----:B------:R-:W-:Y:S01]  /*da00*/  ULDC.64 UR4, c[0x0][0x628] ;  /* 0x00018a0000047ab9 */ /* 0x000fe20000000a00 */
[----:B------:R-:W-:Y:S01]  /*da10*/  ULDC UR7, c[0x0][0x150] ;  /* 0x0000540000077ab9 */ /* 0x000fe20000000800 */
[----:B------:R-:W-:Y:S01]  /*da20*/  ISETP.NE.U32.AND P0, PT, RZ, UR4, PT ;  /* 0x00000004ff007c0c */ /* 0x000fe2000bf05070 */
[----:B------:R-:W-:Y:S01]  /*da30*/  ULDC UR15, c[0x0][0x630] ;  /* 0x00018c00000f7ab9 */ /* 0x000fe20000000800 */
[C---:B------:R-:W-:Y:S01]  /*da40*/  R2UR UR16, R16.reuse ;  /* 0x00000000101072ca */ /* 0x040fe200000e0000 */
[----:B------:R-:W-:Y:S01]  /*da50*/  ULDC UR19, c[0x0][0x154] ;  /* 0x0000550000137ab9 */ /* 0x000fe20000000800 */
[----:B------:R-:W-:Y:S01]  /*da60*/  ISETP.NE.AND.EX P0, PT, RZ, UR5, PT, P0 ;  /* 0x00000005ff007c0c */ /* 0x000fe2000bf05300 */
[----:B------:R-:W3:Y:S01]  /*da70*/  S2UR UR18, SR_CTAID.Y ;  /* 0x00000000001279c3 */ /* 0x000ee20000002600 */
[----:B------:R-:W-:Y:S02]  /*da80*/  R2UR UR17, R17 ;  /* 0x00000000111172ca */ /* 0x000fe400000e0000 */
[----:B------:R-:W-:-:S02]  /*da90*/  R2UR UR12, R16 ;  /* 0x00000000100c72ca */ /* 0x000fc400000e0000 */
[----:B------:R-:W-:Y:S02]  /*daa0*/  R2UR UR13, R17 ;  /* 0x00000000110d72ca */ /* 0x000fe400000e0000 */
[----:B--2---:R-:W-:-:S05]  /*dab0*/  I2FP.F32.U32 R0, UR6 ;  /* 0x0000000600007c45 */ /* 0x004fca0008201000 */
[----:B------:R-:W-:-:S04]  /*dac0*/  FMUL R0, R0, UR7 ;  /* 0x0000000700007c20 */ /* 0x000fc80008400000 */
[----:B------:R2:W0:Y:S01]  /*dad0*/  F2I.U32.TRUNC.NTZ R3, R0 ;  /* 0x0000000000037305 */ /* 0x000422000020f000 */
[----:B---3--:R-:W-:Y:S05]  /*dae0*/  @!P0 BRA `(.L_x_173) ;  /* 0x0000000000308947 */ /* 0x008fea0003800000 */
        /* <DEDUP_REMOVED lines=12> */
.L_x_173:
[----:B------:R-:W-:Y:S01]  /*dbb0*/  USHF.R.U64 UR41, UR12, UR15, UR13 ;  /* 0x0000000f0c297299 */ /* 0x000fe2000800120d */
[----:B--2---:R-:W-:Y:S01]  /*dbc0*/  I2FP.F32.U32 R0, UR18 ;  /* 0x0000001200007c45 */ /* 0x004fe20008201000 */
[----:B------:R-:W-:Y:S02]  /*dbd0*/  USHF.R.U32.HI UR4, URZ, UR15, UR13 ;  /* 0x0000000f3f047299 */ /* 0x000fe4000801160d */
[----:B------:R-:W-:Y:S02]  /*dbe0*/  UIADD3 UR10, UP0, URZ, -UR41, URZ ;  /* 0x800000293f0a7290 */ /* 0x000fe4000ff1e03f */
[----:B------:R-:W-:Y:S01]  /*dbf0*/  FMUL R0, R0, UR19 ;  /* 0x0000001300007c20 */ /* 0x000fe20008400000 */
[----:B------:R-:W-:Y:S01]  /*dc00*/  ULDC.64 UR12, c[0x0][0x620] ;  /* 0x00018800000c7ab9 */ /* 0x000fe20000000a00 */
[----:B------:R-:W-:Y:S01]  /*dc10*/  UIADD3.X UR4, URZ, ~UR4, URZ, UP0, !UPT ;  /* 0x800000043f047290 */ /* 0x000fe200087fe43f */
[----:B------:R-:W-:Y:S01]  /*dc20*/  UMOV UR8, UR16 ;  /* 0x0000001000087c82 */ /* 0x000fe20008000000 */
[----:B------:R-:W-:-:S02]  /*dc30*/  UMOV UR9, UR17 ;  /* 0x0000001100097c82 */ /* 0x000fc40008000000 */
[----:B------:R-:W2:Y:S01]  /*dc40*/  F2I.U32.TRUNC.NTZ R0, R0 ;  /* 0x0000000000007305 */ /* 0x000ea2000020f000 */
[----:B------:R-:W-:Y:S02]  /*dc50*/  UIMAD UR4, UR4, UR12, URZ ;  /* 0x0000000c040472a4 */ /* 0x000fe4000f8e023f */
[----:B------:R-:W-:Y:S01]  /*dc60*/  UIMAD.WIDE.U32 UR8, UR10, UR12, UR8 ;  /* 0x0000000c0a0872a5 */ /* 0x000fe2000f8e0008 */
[----:B0-----:R-:W-:Y:S01]  /*dc70*/  R2UR UR12, R3 ;  /* 0x00000000030c72ca */ /* 0x001fe200000e0000 */
[----:B------:R-:W-:Y:S01]  /*dc80*/  UIMAD UR10, UR10, UR13, UR4 ;  /* 0x0000000d0a0a72a4 */ /* 0x000fe2000f8e0204 */
[----:B------:R-:W-:Y:S01]  /*dc90*/  ULDC UR11, c[0x0][0x618] ;  /* 0x00018600000b7ab9 */ /* 0x000fe20000000800 */
[----:B------:R-:W-:Y:S02]  /*dca0*/  ULDC UR21, c[0x0][0x658] ;  /* 0x0001960000157ab9 */ /* 0x000fe40000000800 */
[----:B------:R-:W-:Y:S01]  /*dcb0*/  UIADD3 UR10, UR9, UR10, URZ ;  /* 0x0000000a090a7290 */ /* 0x000fe2000fffe03f */
[----:B------:R-:W-:Y:S01]  /*dcc0*/  UMOV UR16, 0xffffffff ;  /* 0xffffffff00107882 */ /* 0x000fe20000000000 */
[----:B------:R-:W-:Y:S01]  /*dcd0*/  ULDC.64 UR4, c[0x0][0x640] ;  /* 0x0001900000047ab9 */ /* 0x000fe20000000a00 */
[----:B------:R-:W-:Y:S01]  /*dce0*/  USHF.L.U32 UR17, UR16, UR21, URZ ;  /* 0x0000001510117299 */ /* 0x000fe2000800063f */
[----:B------:R-:W-:Y:S01]  /*dcf0*/  ISETP.NE.U32.AND P0, PT, RZ, UR4, PT ;  /* 0x00000004ff007c0c */ /* 0x000fe2000bf05070 */
[----:B------:R-:W-:Y:S01]  /*dd00*/  USHF.R.U64 UR8, UR8, UR11, UR10 ;  /* 0x0000000b08087299 */ /* 0x000fe2000800120a */
[----:B--2---:R-:W-:Y:S01]  /*dd10*/  R2UR UR14, R0 ;  /* 0x00000000000e72ca */ /* 0x004fe200000e0000 */
[----:B------:R-:W-:Y:S01]  /*dd20*/  USHF.R.U32.HI UR10, URZ, UR11, UR10 ;  /* 0x0000000b3f0a7299 */ /* 0x000fe2000801160a */
[----:B------:R-:W-:Y:S01]  /*dd30*/  ISETP.NE.AND.EX P0, PT, RZ, UR5, PT, P0 ;  /* 0x00000005ff007c0c */ /* 0x000fe2000bf05300 */
[----:B------:R-:W-:Y:S01]  /*dd40*/  ULDC UR15, c[0x0][0x608] ;  /* 0x00018200000f7ab9 */ /* 0x000fe20000000800 */
[----:B------:R-:W-:-:S02]  /*dd50*/  ULOP3.LUT UR22, URZ, UR17, URZ, 0x33, !UPT ;  /* 0x000000113f167292 */ /* 0x000fc4000f8e333f */
[----:B------:R-:W-:Y:S02]  /*dd60*/  USHF.R.U64 UR17, UR8, UR15, UR10 ;  /* 0x0000000f08117299 */ /* 0x000fe4000800120a */
[----:B------:R-:W-:Y:S01]  /*dd70*/  USHF.R.U32.HI UR10, URZ, UR15, UR10 ;  /* 0x0000000f3f0a7299 */ /* 0x000fe2000801160a */
[----:B------:R-:W-:Y:S01]  /*dd80*/  UMOV UR19, 0x1 ;  /* 0x0000000100137882 */ /* 0x000fe20000000000 */
[----:B------:R-:W-:Y:S02]  /*dd90*/  UIADD3 UR12, -UR12, URZ, URZ ;  /* 0x0000003f0c0c7290 */ /* 0x000fe4000fffe13f */
[----:B------:R-:W-:Y:S02]  /*dda0*/  USHF.L.U32 UR16, UR19, UR21, URZ ;  /* 0x0000001513107299 */ /* 0x000fe4000800063f */
[----:B------:R-:W-:Y:S01]  /*ddb0*/  USHF.R.U64 UR19, UR17, UR21, UR10 ;  /* 0x0000001511137299 */ /* 0x000fe2000800120a */
[----:B------:R-:W-:Y:S01]  /*ddc0*/  ULDC UR13, c[0x0][0x144] ;  /* 0x00005100000d7ab9 */ /* 0x000fe20000000800 */
[----:B------:R-:W-:Y:S01]  /*ddd0*/  ULDC UR7, c[0x0][0x600] ;  /* 0x0001800000077ab9 */ /* 0x000fe20000000800 */
[----:B------:R-:W-:-:S02]  /*dde0*/  UIADD3 UR20, -UR14, URZ, URZ ;  /* 0x0000003f0e147290 */ /* 0x000fc4000fffe13f */
[----:B------:R-:W-:Y:S02]  /*ddf0*/  USHF.R.U32.HI UR15, URZ, UR21, UR10 ;  /* 0x000000153f0f7299 */ /* 0x000fe4000801160a */
[----:B------:R-:W-:Y:S02]  /*de00*/  UIADD3 UR9, UR7, -0x1, URZ ;  /* 0xffffffff07097890 */ /* 0x000fe4000fffe03f */
[----:B------:R-:W-:Y:S01]  /*de10*/  UIMAD UR49, UR13, UR12, UR6 ;  /* 0x0000000c0d3172a4 */ /* 0x000fe2000f8e0206 */
[----:B------:R-:W-:Y:S01]  /*de20*/  ULDC UR24, c[0x0][0x148] ;  /* 0x0000520000187ab9 */ /* 0x000fe20000000800 */
[----:B------:R-:W-:Y:S01]  /*de30*/  ULDC UR21, c[0x0][0x648] ;  /* 0x0001920000157ab9 */ /* 0x000fe20000000800 */
[----:B------:R-:W-:Y:S01]  /*de40*/  ULDC UR23, c[0x0][0x638] ;  /* 0x00018e0000177ab9 */ /* 0x000fe20000000800 */
        /* <DEDUP_REMOVED lines=12> */
.L_x_174:
[----:B------:R-:W-:Y:S01]  /*df10*/  UISETP.NE.AND UP0, UPT, UR39, URZ, UPT ;  /* 0x0000003f2700728c */ /* 0x000fe2000bf05270 */
[----:B------:R-:W-:Y:S01]  /*df20*/  IMAD.MOV.U32 R0, RZ, RZ, 0x1 ;  /* 0x00000001ff007424 */ /* 0x000fe200078e00ff */
[----:B------:R-:W-:Y:S02]  /*df30*/  USHF.R.U64 UR4, UR14, UR21, UR15 ;  /* 0x000000150e047299 */ /* 0x000fe4000800120f */
[----:B------:R-:W-:Y:S02]  /*df40*/  ULOP3.LUT UR17, UR17, UR22, URZ, 0xc0, !UPT ;  /* 0x0000001611117292 */ /* 0x000fe4000f8ec03f */
[----:B------:R-:W-:Y:S02]  /*df50*/  UIADD3 UR5, -UR4, URZ, URZ ;  /* 0x0000003f04057290 */ /* 0x000fe4000fffe13f */
[----:B------:R-:W-:Y:S02]  /*df60*/  UIMAD UR16, UR16, UR4, UR17 ;  /* 0x00000004101072a4 */ /* 0x000fe4000f8e0211 */
[----:B------:R-:W-:-:S02]  /*df70*/  ULOP3.LUT UR9, UR8, UR9, URZ, 0xc0, !UPT ;  /* 0x0000000908097292 */ /* 0x000fc4000f8ec03f */
[----:B------:R-:W-:Y:S02]  /*df80*/  @UP0 UIMAD UR49, UR24, UR20, UR18 ;  /* 0x00000014183102a4 */ /* 0x000fe4000f8e0212 */
[----:B------:R-:W-:-:S03]  /*df90*/  UIMAD UR4, UR5, UR23, UR19 ;  /* 0x00000017050472a4 */ /* 0x000fc6000f8e0213 */
[----:B------:R-:W-:Y:S01]  /*dfa0*/  ULDC UR5, c[0x0][0x610] ;  /* 0x0001840000057ab9 */ /* 0x000fe20000000800 */
[----:B------:R-:W-:Y:S02]  /*dfb0*/  UIMAD UR4, UR4, UR7, UR9 ;  /* 0x00000007040472a4 */ /* 0x000fe4000f8e0209 */
[----:B------:R-:W-:-:S04]  /*dfc0*/  UIMAD UR49, UR16, UR5, UR49 ;  /* 0x00000005103172a4 */ /* 0x000fc8000f8e0231 */
[----:B------:R-:W-:Y:S02]  /*dfd0*/  USEL UR40, UR4, UR49, !UP0 ;  /* 0x0000003104287287 */ /* 0x000fe4000c000000 */
[----:B------:R-:W-:-:S12]  /*dfe0*/  USEL UR49, UR49, UR4, !UP0 ;  /* 0x0000000431317287 */ /* 0x000fd8000c000000 */
.L_x_172:
[----:B------:R-:W-:-:S13]  /*dff0*/  LOP3.LUT P0, RZ, R0, 0xff, RZ, 0xc0, !PT ;  /* 0x000000ff00ff7812 */ /* 0x000fda000780c0ff */
[----:B------:R-:W-:Y:S05]  /*e000*/  @P0 BRA `(.L_x_175) ;  /* 0xffffff3400500947 */ /* 0x000fea000383ffff */
[----:B------:R-:W-:Y:S05]  /*e010*/  EXIT ;  /* 0x000000000000794d */ /* 0x000fea0003800000 */
.L_x_8:
[----:B------:R-:W-:Y:S01]  /*e020*/  ULDC.64 UR4, c[0x0][0x650] ;  /* 0x0001940000047ab9 */ /* 0x000fe20000000a00 */
[----:B------:R-:W-:Y:S01]  /*e030*/  PRMT R0, RZ, 0x7610, R0 ;  /* 0x00007610ff007816 */ /* 0x000fe20000000000 */
[----:B------:R-:W-:Y:S01]  /*e040*/  IMAD.MOV.U32 R4, RZ, RZ, -0x1 ;  /* 0xffffffffff047424 */ /* 0x000fe200078e00ff */
[----:B------:R-:W-:Y:S01]  /*e050*/  ISETP.GE.U32.AND P0, PT, R16, UR4, PT ;  /* 0x0000000410007c0c */ /* 0x000fe2000bf06070 */
[----:B------:R-:W-:Y:S02]  /*e060*/  IMAD.MOV.U32 R5, RZ, RZ, -0x1 ;  /* 0xffffffffff057424 */ /* 0x000fe400078e00ff */
[----:B------:R-:W-:Y:S01]  /*e070*/  IMAD.MOV.U32 R8, RZ, RZ, -0x1 ;  /* 0xffffffffff087424 */ /* 0x000fe200078e00ff */
        /* <DEDUP_REMOVED lines=22> */
.L_x_177:
[----:B------:R-:W-:Y:S01]  /*e1e0*/  USHF.R.U64 UR4, UR14, UR19, UR15 ;  /* 0x000000130e047299 */ /* 0x000fe2000800120f */
[----:B------:R-:W-:Y:S01]  /*e1f0*/  R2UR UR7, R17 ;  /* 0x00000000110772ca */ /* 0x000fe200000e0000 */
[----:B------:R-:W-:Y:S02]  /*e200*/  USHF.R.U32.HI UR5, URZ, UR19, UR15 ;  /* 0x000000133f057299 */ /* 0x000fe4000801160f */
[----:B------:R-:W-:Y:S01]  /*e210*/  UIADD3 UR13, UP0, URZ, -UR4, URZ ;  /* 0x800000043f0d7290 */ /* 0x000fe2000ff1e03f */
[----:B------:R-:W-:Y:S01]  /*e220*/  ULDC.64 UR14, c[0x0][0x620] ;  /* 0x00018800000e7ab9 */ /* 0x000fe20000000a00 */
[----:B------:R-:W-:Y:S02]  /*e230*/  UMOV UR6, UR20 ;  /* 0x0000001400067c82 */ /* 0x000fe40008000000 */
[----:B------:R-:W-:Y:S02]  /*e240*/  UIADD3.X UR5, URZ, ~UR5, URZ, UP0, !UPT ;  /* 0x800000053f057290 */ /* 0x000fe400087fe43f */
[----:B------:R-:W-:-:S02]  /*e250*/  UISETP.NE.AND UP1, UPT, UR39, URZ, UPT ;  /* 0x0000003f2700728c */ /* 0x000fc4000bf25270 */
[----:B------:R-:W-:Y:S02]  /*e260*/  UIMAD UR5, UR5, UR14, URZ ;  /* 0x0000000e050572a4 */ /* 0x000fe4000f8e023f */
[----:B------:R-:W-:Y:S02]  /*e270*/  UIMAD.WIDE.U32 UR6, UR13, UR14, UR6 ;  /* 0x0000000e0d0672a5 */ /* 0x000fe4000f8e0006 */
[----:B------:R-:W-:Y:S01]  /*e280*/  UIMAD UR5, UR13, UR15, UR5 ;  /* 0x0000000f0d0572a4 */ /* 0x000fe2000f8e0205 */
[----:B------:R-:W-:Y:S02]  /*e290*/  ULDC UR14, c[0x0][0x608] ;  /* 0x00018200000e7ab9 */ /* 0x000fe40000000800 */
[----:B------:R-:W-:Y:S01]  /*e2a0*/  ULDC UR13, c[0x0][0x618] ;  /* 0x00018600000d7ab9 */ /* 0x000fe20000000800 */
[----:B------:R-:W-:Y:S01]  /*e2b0*/  UIADD3 UR5, UR7, UR5, URZ ;  /* 0x0000000507057290 */ /* 0x000fe2000fffe03f */
[----:B------:R-:W-:Y:S01]  /*e2c0*/  ULDC UR22, c[0x0][0x658] ;  /* 0x0001960000167ab9 */ /* 0x000fe20000000800 */
[----:B------:R-:W-:-:S02]  /*e2d0*/  @UP1 UIMAD UR8, UR11, UR12, UR10 ;  /* 0x0000000c0b0812a4 */ /* 0x000fc4000f8e020a */
[----:B------:R-:W-:Y:S02]  /*e2e0*/  USHF.R.U64 UR17, UR6, UR13, UR5 ;  /* 0x0000000d06117299 */ /* 0x000fe40008001205 */
[----:B------:R-:W-:Y:S01]  /*e2f0*/  USHF.R.U32.HI UR5, URZ, UR13, UR5 ;  /* 0x0000000d3f057299 */ /* 0x000fe20008011605 */
[----:B------:R-:W-:Y:S01]  /*e300*/  ULDC.64 UR6, c[0x0][0x640] ;  /* 0x0001900000067ab9 */ /* 0x000fe20000000a00 */
[----:B------:R-:W-:Y:S01]  /*e310*/  UMOV UR10, 0xffffffff ;  /* 0xffffffff000a7882 */ /* 0x000fe20000000000 */
[----:B------:R-:W-:Y:S01]  /*e320*/  ISETP.NE.U32.AND P0, PT, RZ, UR6, PT ;  /* 0x00000006ff007c0c */ /* 0x000fe2000bf05070 */
[----:B------:R-:W-:Y:S02]  /*e330*/  USHF.R.U64 UR18, UR17, UR14, UR5 ;  /* 0x0000000e11127299 */ /* 0x000fe40008001205 */
[----:B------:R-:W-:Y:S01]  /*e340*/  USHF.R.U32.HI UR5, URZ, UR14, UR5 ;  /* 0x0000000e3f057299 */ /* 0x000fe20008011605 */
[----:B------:R-:W-:Y:S01]  /*e350*/  ISETP.NE.AND.EX P0, PT, RZ, UR7, PT, P0 ;  /* 0x00000007ff007c0c */ /* 0x000fe2000bf05300 */
[----:B------:R-:W-:-:S02]  /*e360*/  USHF.L.U32 UR11, UR10, UR22, URZ ;  /* 0x000000160a0b7299 */ /* 0x000fc4000800063f */
[----:B------:R-:W-:Y:S01]  /*e370*/  USHF.R.U64 UR19, UR18, UR22, UR5 ;  /* 0x0000001612137299 */ /* 0x000fe20008001205 */
[----:B------:R-:W-:Y:S01]  /*e380*/  ULDC UR20, c[0x0][0x600] ;  /* 0x0001800000147ab9 */ /* 0x000fe20000000800 */
[----:B------:R-:W-:Y:S02]  /*e390*/  USHF.R.U32.HI UR10, URZ, UR22, UR5 ;  /* 0x000000163f0a7299 */ /* 0x000fe40008011605 */
[----:B------:R-:W-:Y:S02]  /*e3a0*/  UIADD3 UR21, UR20, -0x1, URZ ;  /* 0xffffffff14157890 */ /* 0x000fe4000fffe03f */
[----:B------:R-:W-:Y:S01]  /*e3b0*/  ULOP3.LUT UR26, URZ, UR11, URZ, 0x33, !UPT ;  /* 0x0000000b3f1a7292 */ /* 0x000fe2000f8e333f */
        /* <DEDUP_REMOVED lines=17> */
.L_x_178:
[----:B------:R-:W-:Y:S01]  /*e4d0*/  USHF.R.U64 UR6, UR5, UR23, UR10 ;  /* 0x0000001705067299 */ /* 0x000fe2000800120a */
[----:B------:R-:W-:Y:S01]  /*e4e0*/  IMAD.MOV.U32 R0, RZ, RZ, 0x1 ;  /* 0x00000001ff007424 */ /* 0x000fe200078e00ff */
[----:B------:R-:W-:Y:S01]  /*e4f0*/  USHF.L.U32 UR25, UR25, UR22, URZ ;  /* 0x0000001619197299 */ /* 0x000fe2000800063f */
[----:B------:R-:W-:Y:S01]  /*e500*/  IMAD.U32 R8, RZ, RZ, UR4 ;  /* 0x00000004ff087e24 */ /* 0x000fe2000f8e00ff */
[----:B------:R-:W-:Y:S02]  /*e510*/  ULOP3.LUT UR5, UR18, UR26, URZ, 0xc0, !UPT ;  /* 0x0000001a12057292 */ /* 0x000fe4000f8ec03f */
[----:B------:R-:W-:Y:S02]  /*e520*/  UIADD3 UR7, -UR6, URZ, URZ ;  /* 0x0000003f06077290 */ /* 0x000fe4000fffe13f */
[----:B------:R-:W-:Y:S02]  /*e530*/  UIMAD UR6, UR25, UR6, UR5 ;  /* 0x00000006190672a4 */ /* 0x000fe4000f8e0205 */
[----:B------:R-:W-:-:S02]  /*e540*/  ULOP3.LUT UR17, UR17, UR21, URZ, 0xc0, !UPT ;  /* 0x0000001511117292 */ /* 0x000fc4000f8ec03f */
[----:B------:R-:W-:Y:S02]  /*e550*/  UIMAD UR5, UR7, UR24, UR19 ;  /* 0x00000018070572a4 */ /* 0x000fe4000f8e0213 */
[----:B------:R-:W-:Y:S01]  /*e560*/  UISETP.NE.AND UP0, UPT, UR39, URZ, UPT ;  /* 0x0000003f2700728c */ /* 0x000fe2000bf05270 */
[----:B------:R-:W-:Y:S01]  /*e570*/  ULDC UR7, c[0x0][0x610] ;  /* 0x0001840000077ab9 */ /* 0x000fe20000000800 */
[----:B------:R-:W-:Y:S02]  /*e580*/  UIMAD UR5, UR5, UR20, UR17 ;  /* 0x00000014050572a4 */ /* 0x000fe4000f8e0211 */
[----:B------:R-:W-:-:S04]  /*e590*/  UIMAD UR8, UR6, UR7, UR8 ;  /* 0x00000007060872a4 */ /* 0x000fc8000f8e0208 */
[----:B------:R-:W-:Y:S02]  /*e5a0*/  USEL UR6, UR5, UR8, !UP0 ;  /* 0x0000000805067287 */ /* 0x000fe4000c000000 */
[----:B------:R-:W-:-:S04]  /*e5b0*/  USEL UR8, UR8, UR5, !UP0 ;  /* 0x0000000508087287 */ /* 0x000fc8000c000000 */
[----:B------:R-:W-:Y:S02]  /*e5c0*/  IMAD.U32 R5, RZ, RZ, UR6 ;  /* 0x00000006ff057e24 */ /* 0x000fe4000f8e00ff */
[----:B------:R-:W-:-:S07]  /*e5d0*/  IMAD.U32 R4, RZ, RZ, UR8 ;  /* 0x00000008ff047e24 */ /* 0x000fce000f8e00ff */
.L_x_176:
[----:B------:R-:W-:-:S08]  /*e5e0*/  NOP ;  /* 0x0000000000007918 */ /* 0x000fd00000000000 */
[----:B------:R-:W0:-:S00]  /*e5f0*/  USETMAXREG.DEALLOC.CTAPOOL 0x28 ;  /* 0x00000028000079c8 */ /* 0x000e0000080e0500 */
[----:B------:R-:W-:-:S13]  /*e600*/  ISETP.NE.AND P0, PT, RZ, UR9, PT ;  /* 0x00000009ff007c0c */ /* 0x000fda000bf05270 */
[----:B------:R-:W-:Y:S05]  /*e610*/  @P0 EXIT ;  /* 0x000000000000094d */ /* 0x000fea0003800000 */
[----:B0-----:R-:W-:Y:S01]  /*e620*/  LOP3.LUT P0, RZ, R0, 0xff, RZ, 0xc0, !PT ;  /* 0x000000ff00ff7812 */ /* 0x001fe2000780c0ff */
[----:B------:R-:W-:Y:S02]  /*e630*/  IMAD.MOV.U32 R0, RZ, RZ, 0x1 ;  /* 0x00000001ff007424 */ /* 0x000fe400078e00ff */
[----:B------:R-:W-:-:S10]  /*e640*/  IMAD.MOV.U32 R3, RZ, RZ, RZ ;  /* 0x000000ffff037224 */ /* 0x000fd400078e00ff */
[----:B------:R-:W-:Y:S05]  /*e650*/  @!P0 BRA `(.L_x_179) ;  /* 0x0000000c00608947 */ /* 0x000fea0003800000 */
[----:B------:R-:W0:Y:S01]  /*e660*/  S2UR UR7, SR_CgaCtaId ;  /* 0x00000000000779c3 */ /* 0x000e220000008800 */
[----:B------:R-:W-:Y:S01]  /*e670*/  ULDC UR4, c[0x0][0x28c] ;  /* 0x0000a30000047ab9 */ /* 0x000fe20000000800 */
[----:B------:R-:W-:Y:S01]  /*e680*/  ULDC UR5, c[0x0][0x600] ;  /* 0x0001800000057ab9 */ /* 0x000fe20000000800 */
[----:B------:R-:W-:Y:S01]  /*e690*/  UIADD3 UR11, UR4, 0x1f, URZ ;  /* 0x0000001f040b7890 */ /* 0x000fe2000fffe03f */
[----:B------:R-:W-:Y:S01]  /*e6a0*/  BSSY B0, `(.L_x_179) ;  /* 0x00000d3000007945 */ /* 0x000fe20003800000 */
[----:B------:R-:W-:Y:S01]  /*e6b0*/  ULDC UR9, c[0x0][0x658] ;  /* 0x0001960000097ab9 */ /* 0x000fe20000000800 */
[----:B------:R-:W-:Y:S01]  /*e6c0*/  UMOV UR10, 0xffffffff ;  /* 0xffffffff000a7882 */ /* 0x000fe20000000000 */
[----:B------:R-:W-:Y:S01]  /*e6d0*/  UMOV UR12, 0x1 ;  /* 0x00000001000c7882 */ /* 0x000fe20000000000 */
[----:B------:R-:W-:Y:S01]  /*e6e0*/  UIADD3 UR4, UR5, -0x1, URZ ;  /* 0xffffffff05047890 */ /* 0x000fe2000fffe03f */
[----:B------:R-:W-:Y:S01]  /*e6f0*/  IMAD.MOV.U32 R10, RZ, RZ, 0x1 ;  /* 0x00000001ff0a7424 */ /* 0x000fe200078e00ff */
[----:B------:R-:W-:Y:S01]  /*e700*/  USHF.L.U32 UR10, UR10, UR9, URZ ;  /* 0x000000090a0a7299 */ /* 0x000fe2000800063f */
[----:B------:R-:W-:Y:S01]  /*e710*/  IMAD.MOV.U32 R0, RZ, RZ, 0x1 ;  /* 0x00000001ff007424 */ /* 0x000fe200078e00ff */
[----:B------:R-:W-:Y:S01]  /*e720*/  USHF.L.U32 UR5, UR12, UR9, URZ ;  /* 0x000000090c057299 */ /* 0x000fe2000800063f */
[----:B------:R-:W-:Y:S01]  /*e730*/  IMAD.MOV.U32 R3, RZ, RZ, RZ ;  /* 0x000000ffff037224 */ /* 0x000fe200078e00ff */
[----:B------:R-:W-:Y:S01]  /*e740*/  USHF.R.S32.HI UR12, URZ, 0x1f, UR11 ;  /* 0x0000001f3f0c7899 */ /* 0x000fe2000801140b */
[----:B------:R-:W-:Y:S01]  /*e750*/  ULDC UR8, c[0x0][0xc] ;  /* 0x0000030000087ab9 */ /* 0x000fe20000000800 */
[----:B------:R-:W-:-:S02]  /*e760*/  ULDC UR9, c[0x0][0x10] ;  /* 0x0000040000097ab9 */ /* 0x000fc40000000800 */
[----:B------:R-:W-:Y:S02]  /*e770*/  ULEA.HI UR12, UR12, UR11, URZ, 0x5 ;  /* 0x0000000b0c0c7291 */ /* 0x000fe4000f8f283f */
[----:B------:R-:W-:Y:S02]  /*e780*/  UIMAD.WIDE.U32 UR8, UR8, UR9, URZ ;  /* 0x00000009080872a5 */ /* 0x000fe4000f8e003f */
[----:B------:R-:W-:Y:S02]  /*e790*/  USHF.R.S32.HI UR13, URZ, 0x5, UR12 ;  /* 0x000000053f0d7899 */ /* 0x000fe4000801140c */
[----:B0-----:R-:W-:Y:S02]  /*e7a0*/  USHF.L.U32 UR6, UR7, 0x6, URZ ;  /* 0x0000000607067899 */ /* 0x001fe4000800063f */
[----:B------:R-:W-:Y:S02]  /*e7b0*/  USHF.L.U32 UR7, UR7, 0xb, URZ ;  /* 0x0000000b07077899 */ /* 0x000fe4000800063f */
[----:B------:R-:W-:-:S02]  /*e7c0*/  ULOP3.LUT UR23, UR38, 0x2, URZ, 0xfc, !UPT ;  /* 0x0000000226177892 */ /* 0x000fc4000f8efc3f */
[----:B------:R-:W-:Y:S02]  /*e7d0*/  ULOP3.LUT UR14, UR7, 0x800, URZ, 0xc0, !UPT ;  /* 0x00000800070e7892 */ /* 0x000fe4000f8ec03f */
[----:B------:R-:W-:Y:S02]  /*e7e0*/  ULOP3.LUT UR7, URZ, UR10, URZ, 0x33, !UPT ;  /* 0x0000000a3f077292 */ /* 0x000fe4000f8e333f */
[----:B------:R-:W-:Y:S01]  /*e7f0*/  ULOP3.LUT UR6, UR6, 0x40, URZ, 0xc0, !UPT ;  /* 0x0000004006067892 */ /* 0x000fe2000f8ec03f */
[----:B------:R-:W-:Y:S01]  /*e800*/  ULDC UR10, c[0x0][0x14] ;  /* 0x00000500000a7ab9 */ /* 0x000fe20000000800 */
[----:B------:R-:W-:Y:S02]  /*e810*/  ULOP3.LUT UR14, UR14, 0x2a200, URZ, 0xfc, !UPT ;  /* 0x0002a2000e0e7892 */ /* 0x000fe4000f8efc3f */
[----:B------:R-:W-:Y:S02]  /*e820*/  UIMAD.WIDE.U32 UR24, UR8, UR10, URZ ;  /* 0x0000000a081872a5 */ /* 0x000fe4000f8e003f */
[----:B------:R-:W-:-:S02]  /*e830*/  UIMAD UR15, UR9, UR10, URZ ;  /* 0x0000000a090f72a4 */ /* 0x000fc4000f8e023f */
[----:B------:R-:W-:Y:S02]  /*e840*/  UIADD3 UR28, UR13, 0x1, URZ ;  /* 0x000000010d1c7890 */ /* 0x000fe4000fffe03f */
[----:B------:R-:W-:Y:S01]  /*e850*/  UIADD3 UR15, UR25, UR15, URZ ;  /* 0x0000000f190f7290 */ /* 0x000fe2000fffe03f */
[----:B------:R-:W-:-:S11]  /*e860*/  ULDC.64 UR26, c[0x0][0x198] ;  /* 0x00006600001a7ab9 */ /* 0x000fd60000000a00 */
.L_x_190:
[----:B------:R-:W-:-:S03]  /*e870*/  UMOV UR8, 0xffffffff ;  /* 0xffffffff00087882 */ /* 0x000fc60000000000 */
[----:B------:R-:W-:Y:S05]  /*e880*/  BRA.DIV UR8, `(.L_x_180) ;  /* 0x00000016082c7947 */ /* 0x000fea000b800000 */
[----:B------:R-:W-:-:S13]  /*e890*/  ELECT P6, URZ, PT ;  /* 0x00000000003f782f */ /* 0x000fda00038c0000 */
.L_x_211:
[----:B------:R-:W0:Y:S01]  /*e8a0*/  LDC R6, c[0x0][0x28c] ;  /* 0x0000a300ff067b82 */ /* 0x000e220000000800 */
[----:B------:R-:W-:Y:S01]  /*e8b0*/  BSSY B1, `(.L_x_181) ;  /* 0x0000039000017945 */ /* 0x000fe20003800000 */
[----:B0-----:R-:W-:-:S13]  /*e8c0*/  ISETP.LT.OR P6, PT, R6, 0x1, !P6 ;  /* 0x000000010600780c */ /* 0x001fda00077c1670 */
[----:B------:R-:W-:Y:S05]  /*e8d0*/  @P6 BRA `(.L_x_182) ;  /* 0x0000000000d86947 */ /* 0x000fea0003800000 */
[----:B------:R-:W-:Y:S01]  /*e8e0*/  LEA R9, R5, UR6, 0x7 ;  /* 0x0000000605097c11 */ /* 0x000fe2000f8e38ff */
[----:B------:R-:W-:Y:S02]  /*e8f0*/  IMAD R11, R4, 0x180, RZ ;  /* 0x00000180040b7824 */ /* 0x000fe400078e02ff */
[----:B------:R-:W-:Y:S02]  /*e900*/  IMAD.MOV.U32 R14, RZ, RZ, RZ ;  /* 0x000000ffff0e7224 */ /* 0x000fe400078e00ff */
[----:B------:R-:W-:Y:S02]  /*e910*/  IMAD.U32 R15, RZ, RZ, UR28 ;  /* 0x0000001cff0f7e24 */ /* 0x000fe4000f8e00ff */
[----:B------:R-:W-:Y:S02]  /*e920*/  IMAD.MOV.U32 R4, RZ, RZ, R0 ;  /* 0x000000ffff047224 */ /* 0x000fe400078e0000 */
[----:B------:R-:W-:-:S07]  /*e930*/  IMAD.MOV.U32 R5, RZ, RZ, R3 ;  /* 0x000000ffff057224 */ /* 0x000fce00078e0003 */
.L_x_185:
[----:B------:R-:W0:Y:S01]  /*e940*/  S2R R7, SR_CgaCtaId ;  /* 0x0000000000077919 */ /* 0x000e220000008800 */
[----:B------:R-:W-:Y:S02]  /*e950*/  MOV R6, 0x400 ;  /* 0x0000040000067802 */ /* 0x000fe40000000f00 */
[----:B------:R-:W-:Y:S02]  /*e960*/  LOP3.LUT P1, RZ, R2, 0x7f, RZ, 0xc0, !PT ;  /* 0x0000007f02ff7812 */ /* 0x000fe4000782c0ff */
[----:B0-----:R-:W-:Y:S02]  /*e970*/  LEA R12, R7, R6, 0x18 ;  /* 0x00000006070c7211 */ /* 0x001fe400078ec0ff */
[----:B------:R-:W-:-:S09]  /*e980*/  SHF.L.U32 R6, R4, 0x1f, RZ ;  /* 0x0000001f04067819 */ /* 0x000fd200000006ff */
[----:B------:R-:W0:Y:S01]  /*e990*/  @!P1 LDC R7, c[0x0][0x500] ;  /* 0x00014000ff079b82 */ /* 0x000e220000000800 */
[----:B------:R-:W-:-:S04]  /*e9a0*/  IMAD R13, R5, 0x8, R12 ;  /* 0x00000008050d7824 */ /* 0x000fc800078e020c */
[----:B------:R-:W1:Y:S02]  /*e9b0*/  SYNCS.PHASECHK.TRANS64.TRYWAIT P0, [R13+URZ+0x70], R6 ;  /* 0x000070060d0075a7 */ /* 0x000e64000800017f */
[----:B-1----:R-:W-:Y:S05]  /*e9c0*/  @!P0 BRA `(.L_x_183) ;  /* 0x0000001000fc8947 */ /* 0x002fea0003800000 */
.L_x_212:
[----:B------:R-:W-:Y:S01]  /*e9d0*/  UPRMT UR8, UR23, 0x9910, URZ ;  /* 0x0000991017087896 */ /* 0x000fe2000800003f */
[----:B0-----:R0:W-:Y:S03]  /*e9e0*/  @!P1 SYNCS.ARRIVE.TRANS64 RZ, [R13+URZ], R7 ;  /* 0x000000070dff99a7 */ /* 0x0011e6000800003f */
[----:B------:R-:W-:-:S06]  /*e9f0*/  UISETP.NE.AND UP0, UPT, UR8, 0x2, UPT ;  /* 0x000000020800788c */ /* 0x000fcc000bf05270 */
[----:B------:R-:W-:-:S13]  /*ea00*/  PLOP3.LUT P0, PT, PT, PT, UP0, 0x80, 0x0 ;  /* 0x000000000000781c */ /* 0x000fda0003f0f008 */
[----:B0-----:R-:W-:Y:S05]  /*ea10*/  @P0 BRA `(.L_x_184) ;  /* 0x0000000000040947 */ /* 0x001fea0003800000 */
[----:B------:R-:W-:Y:S01]  /*ea20*/  BPT.TRAP 0x1 ;  /* 0x000000040000795c */ /* 0x000fe20000300000 */
.L_x_184:
[C---:B-1----:R-:W-:Y:S01]  /*ea30*/  IMAD R6, R5.reuse, 0x3000, R12 ;  /* 0x0000300005067824 */ /* 0x042fe200078e020c */
[----:B------:R-:W-:Y:S01]  /*ea40*/  R2UR UR11, R5 ;  /* 0x00000000050b72ca */ /* 0x000fe200000e0000 */
[----:B------:R-:W-:Y:S01]  /*ea50*/  VIADD R15, R15, 0xffffffff ;  /* 0xffffffff0f0f7836 */ /* 0x000fe20000000000 */
[----:B------:R-:W-:Y:S01]  /*ea60*/  R2UR UR20, R12 ;  /* 0x000000000c1472ca */ /* 0x000fe200000e0000 */
[----:B------:R-:W-:Y:S01]  /*ea70*/  UIADD3 UR16, UP0, UR26, 0xf0, URZ ;  /* 0x000000f01a107890 */ /* 0x000fe2000ff1e03f */
[----:B------:R-:W-:Y:S01]  /*ea80*/  R2UR UR8, R6 ;  /* 0x00000000060872ca */ /* 0x000fe200000e0000 */
[----:B------:R-:W-:Y:S01]  /*ea90*/  UIADD3 UR30, UP1, UR26, 0x1f0, URZ ;  /* 0x000001f01a1e7890 */ /* 0x000fe2000ff3e03f */
[----:B------:R-:W-:Y:S01]  /*eaa0*/  R2UR UR21, R11 ;  /* 0x000000000b1572ca */ /* 0x000fe200000e0000 */
[----:B------:R-:W-:Y:S01]  /*eab0*/  UIADD3.X UR17, URZ, UR27, URZ, UP0, !UPT ;  /* 0x0000001b3f117290 */ /* 0x000fe200087fe43f */
[----:B------:R-:W-:Y:S01]  /*eac0*/  R2UR UR9, R13 ;  /* 0x000000000d0972ca */ /* 0x000fe200000e0000 */
[----:B------:R-:W-:Y:S01]  /*ead0*/  VIADD R5, R5, 0x1 ;  /* 0x0000000105057836 */ /* 0x000fe20000000000 */
[----:B------:R-:W-:Y:S01]  /*eae0*/  R2UR UR10, R14 ;  /* 0x000000000e0a72ca */ /* 0x000fe200000e0000 */
[----:B------:R-:W-:Y:S01]  /*eaf0*/  UIADD3.X UR31, URZ, UR27, URZ, UP1, !UPT ;  /* 0x0000001b3f1f7290 */ /* 0x000fe20008ffe43f */
[----:B------:R-:W-:Y:S01]  /*eb00*/  R2UR UR12, R8 ;  /* 0x00000000080c72ca */ /* 0x000fe200000e0000 */
[----:B------:R-:W-:Y:S01]  /*eb10*/  ULEA UR11, UR11, UR14, 0xc ;  /* 0x0000000e0b0b7291 */ /* 0x000fe2000f8e603f */
[----:B------:R-:W-:Y:S01]  /*eb20*/  R2UR UR22, R9 ;  /* 0x00000000091672ca */ /* 0x000fe200000e0000 */
[----:B------:R-:W-:Y:S01]  /*eb30*/  UMOV UR18, 0x0 ;  /* 0x0000000000127882 */ /* 0x000fe20000000000 */
[----:B------:R-:W-:Y:S01]  /*eb40*/  ISETP.GT.AND P1, PT, R15, 0x1, PT ;  /* 0x000000010f00780c */ /* 0x000fe20003f24270 */
[----:B------:R-:W-:Y:S01]  /*eb50*/  UIADD3 UR8, UR8, 0x200, URZ ;  /* 0x0000020008087890 */ /* 0x000fe2000fffe03f */
[----:B------:R-:W-:Y:S01]  /*eb60*/  ISETP.NE.AND P0, PT, R5, 0xe, PT ;  /* 0x0000000e0500780c */ /* 0x000fe20003f05270 */
[----:B------:R-:W-:Y:S01]  /*eb70*/  UIADD3 UR20, UR20, UR11, URZ ;  /* 0x0000000b14147290 */ /* 0x000fe2000fffe03f */
[----:B------:R-:W-:Y:S01]  /*eb80*/  VIADD R14, R14, 0x20 ;  /* 0x000000200e0e7836 */ /* 0x000fe20000000000 */
[----:B------:R-:W-:Y:S01]  /*eb90*/  UMOV UR19, 0x10000000 ;  /* 0x1000000000137882 */ /* 0x000fe20000000000 */
[----:B------:R-:W-:Y:S01]  /*eba0*/  UMOV UR11, UR21 ;  /* 0x00000015000b7c82 */ /* 0x000fe20008000000 */
[----:B------:R-:W-:Y:S01]  /*ebb0*/  UMOV UR29, 0x30000 ;  /* 0x00030000001d7882 */ /* 0x000fe20000000000 */
[----:B------:R-:W-:-:S02]  /*ebc0*/  SEL R7, RZ, 0x1, P0 ;  /* 0x00000001ff077807 */ /* 0x000fc40000000000 */
[----:B------:R0:W-:Y:S01]  /*ebd0*/  UTMALDG.3D [UR8], [UR16], desc[UR18] ;  /* 0x00001208100075b4 */ /* 0x0001e20008011000 */
[----:B------:R-:W-:Y:S02]  /*ebe0*/  SEL R5, R5, RZ, P0 ;  /* 0x000000ff05057207 */ /* 0x000fe40000000000 */
[----:B------:R-:W-:Y:S01]  /*ebf0*/  LOP3.LUT R4, R4, R7, RZ, 0x3c, !PT ;  /* 0x0000000704047212 */ /* 0x000fe200078e3cff */
[----:B0-----:R-:W-:Y:S01]  /*ec00*/  UMOV UR8, UR20 ;  /* 0x0000001400087c82 */ /* 0x001fe20008000000 */
[----:B------:R-:W-:Y:S02]  /*ec10*/  UMOV UR11, UR22 ;  /* 0x00000016000b7c82 */ /* 0x000fe40008000000 */
[----:B------:R0:W-:Y:S02]  /*ec20*/  UTMALDG.3D.MULTICAST [UR8], [UR30], UR29, desc[UR18] ;  /* 0x000012081e0073b4 */ /* 0x0001e4000801181d */
[----:B0-----:R-:W-:Y:S05]  /*ec30*/  @P1 BRA `(.L_x_185) ;  /* 0xfffffffc00401947 */ /* 0x001fea000383ffff */
.L_x_182:
[----:B------:R-:W-:Y:S05]  /*ec40*/  BSYNC B1 ;  /* 0x0000000000017941 */ /* 0x000fea0003800000 */
.L_x_181:
[----:B------:R-:W-:Y:S01]  /*ec50*/  LOP3.LUT P1, RZ, R10, 0xff, RZ, 0xc0, !PT ;  /* 0x000000ff0aff7812 */ /* 0x000fe2000782c0ff */
[----:B------:R-:W-:Y:S01]  /*ec60*/  VIADD R6, R3, UR13 ;  /* 0x0000000d03067c36 */ /* 0x000fe20008000000 */
[----:B------:R-:W-:Y:S01]  /*ec70*/  ULDC.64 UR8, c[0x0][0x650] ;  /* 0x0001940000087ab9 */ /* 0x000fe20000000a00 */
[----:B------:R-:W-:Y:S01]  /*ec80*/  IMAD.U32 R7, RZ, RZ, UR13 ;  /* 0x0000000dff077e24 */ /* 0x000fe2000f8e00ff */
[----:B------:R-:W-:Y:S01]  /*ec90*/  UISETP.GE.U32.AND UP0, UPT, UR13, 0xe, UPT ;  /* 0x0000000e0d00788c */ /* 0x000fe2000bf06070 */
[----:B------:R-:W-:Y:S01]  /*eca0*/  BSSY B1, `(.L_x_186) ;  /* 0x0000070000017945 */ /* 0x000fe20003800000 */
[----:B------:R-:W-:Y:S02]  /*ecb0*/  ISETP.GT.U32.AND P0, PT, R6, 0xd, PT ;  /* 0x0000000d0600780c */ /* 0x000fe40003f04070 */
[----:B------:R-:W-:Y:S02]  /*ecc0*/  SHF.R.U32.HI R4, RZ, 0x1, R6 ;  /* 0x00000001ff047819 */ /* 0x000fe40000011606 */
[----:B------:R-:W-:-:S02]  /*ecd0*/  ISETP.LT.U32.AND P0, PT, R7, 0xe, P0 ;  /* 0x0000000e0700780c */ /* 0x000fc40000701070 */
[----:B------:R-:W-:Y:S01]  /*ece0*/  PLOP3.LUT P2, PT, PT, PT, UP0, 0x80, 0x0 ;  /* 0x000000000000781c */ /* 0x000fe20003f4f008 */
[----:B------:R-:W0:Y:S01]  /*ecf0*/  @P1 S2R R8, SR_CgaCtaId ;  /* 0x0000000000081919 */ /* 0x000e220000008800 */
[----:B------:R-:W-:Y:S01]  /*ed00*/  @P1 MOV R3, 0x400 ;  /* 0x0000040000031802 */ /* 0x000fe20000000f00 */
[----:B------:R-:W-:Y:S01]  /*ed10*/  IMAD.WIDE.U32 R4, R4, -0x6db6db6d, RZ ;  /* 0x9249249304047825 */ /* 0x000fe200078e00ff */
[----:B------:R-:W-:-:S03]  /*ed20*/  PRMT R10, RZ, 0x7610, R10 ;  /* 0x00007610ff0a7816 */ /* 0x000fc6000000000a */
[----:B------:R-:W-:Y:S01]  /*ed30*/  IMAD.MOV.U32 R4, RZ, RZ, -0x1 ;  /* 0xffffffffff047424 */ /* 0x000fe200078e00ff */
[----:B------:R-:W-:Y:S02]  /*ed40*/  SHF.R.U32.HI R5, RZ, 0x2, R5 ;  /* 0x00000002ff057819 */ /* 0x000fe40000011605 */
[----:B0-----:R-:W-:Y:S01]  /*ed50*/  @P1 LEA R3, R8, R3, 0x18 ;  /* 0x0000000308031211 */ /* 0x001fe200078ec0ff */
[----:B------:R-:W-:-:S03]  /*ed60*/  IMAD.MOV.U32 R8, RZ, RZ, -0x1 ;  /* 0xffffffffff087424 */ /* 0x000fc600078e00ff */
[----:B------:R0:W-:Y:S01]  /*ed70*/  @P1 SYNCS.ARRIVE.TRANS64.A1T0 RZ, [R3+URZ+0xf8], RZ ;  /* 0x0000f8ff03ff19a7 */ /* 0x0001e2000810003f */
[----:B------:R-:W-:-:S04]  /*ed80*/  IADD3 R16, P1, R16, UR24, RZ ;  /* 0x0000001810107c10 */ /* 0x000fc8000ff3e0ff */
[----:B------:R-:W-:Y:S02]  /*ed90*/  IADD3.X R17, R17, UR15, RZ, P1, !PT ;  /* 0x0000000f11117c10 */ /* 0x000fe40008ffe4ff */
[----:B0-----:R-:W-:Y:S02]  /*eda0*/  SEL R3, RZ, 0x1, !P0 ;  /* 0x00000001ff037807 */ /* 0x001fe40004000000 */
[----:B------:R-:W-:Y:S02]  /*edb0*/  ISETP.GE.U32.AND P0, PT, R16, UR8, PT ;  /* 0x0000000810007c0c */ /* 0x000fe4000bf06070 */
[----:B------:R-:W-:Y:S01]  /*edc0*/  LOP3.LUT R0, R0, R3, RZ, 0x3c, !PT ;  /* 0x0000000300007212 */ /* 0x000fe200078e3cff */
[--C-:B------:R-:W-:Y:S01]  /*edd0*/  IMAD R3, R5, -0xe, R6.reuse ;  /* 0xfffffff205037824 */ /* 0x100fe200078e0206 */
[----:B------:R-:W-:Y:S02]  /*ede0*/  ISETP.GE.U32.AND.EX P0, PT, R17, UR9, PT, P0 ;  /* 0x0000000911007c0c */ /* 0x000fe4000bf06100 */
[----:B------:R-:W-:Y:S01]  /*edf0*/  @P2 LOP3.LUT R0, R0, 0x1, R5, 0x78, !PT ;  /* 0x0000000100002812 */ /* 0x000fe200078e7805 */
[----:B------:R-:W-:Y:S01]  /*ee00*/  IMAD.MOV.U32 R5, RZ, RZ, -0x1 ;  /* 0xffffffffff057424 */ /* 0x000fe200078e00ff */
[----:B------:R-:W-:-:S09]  /*ee10*/  PRMT R6, RZ, 0x7610, R6 ;  /* 0x00007610ff067816 */ /* 0x000fd20000000006 */
[----:B------:R-:W-:Y:S05]  /*ee20*/  @P0 BRA `(.L_x_187) ;  /* 0x00000004005c0947 */ /* 0x000fea0003800000 */
[----:B------:R-:W-:Y:S01]  /*ee30*/  ULDC.64 UR8, c[0x0][0x628] ;  /* 0x00018a0000087ab9 */ /* 0x000fe20000000a00 */
[----:B------:R-:W0:Y:S01]  /*ee40*/  S2R R12, SR_CTAID.X ;  /* 0x00000000000c7919 */ /* 0x000e220000002500 */
[----:B------:R-:W-:Y:S01]  /*ee50*/  ISETP.NE.U32.AND P0, PT, RZ, UR8, PT ;  /* 0x00000008ff007c0c */ /* 0x000fe2000bf05070 */
[----:B------:R-:W-:Y:S01]  /*ee60*/  ULDC UR11, c[0x0][0x630] ;  /* 0x00018c00000b7ab9 */ /* 0x000fe20000000800 */
[----:B------:R-:W-:Y:S01]  /*ee70*/  IMAD.MOV.U32 R4, RZ, RZ, R16 ;  /* 0x000000ffff047224 */ /* 0x000fe200078e0010 */
[----:B------:R-:W1:Y:S01]  /*ee80*/  S2R R11, SR_CTAID.Y ;  /* 0x00000000000b7919 */ /* 0x000e620000002600 */
[----:B------:R-:W-:Y:S01]  /*ee90*/  ISETP.NE.AND.EX P0, PT, RZ, UR9, PT, P0 ;  /* 0x00000009ff007c0c */ /* 0x000fe2000bf05300 */
[----:B------:R-:W-:-:S12]  /*eea0*/  IMAD.MOV.U32 R5, RZ, RZ, R17 ;  /* 0x000000ffff057224 */ /* 0x000fd800078e0011 */
[----:B------:R-:W-:Y:S05]  /*eeb0*/  @!P0 BRA `(.L_x_188) ;  /* 0x0000000000288947 */ /* 0x000fea0003800000 */
[----:B------:R-:W-:Y:S02]  /*eec0*/  ULDC UR10, c[0x0][0x634] ;  /* 0x00018d00000a7ab9 */ /* 0x000fe40000000800 */
[----:B------:R-:W-:-:S05]  /*eed0*/  IADD3 R9, P0, R16, UR10, RZ ;  /* 0x0000000a10097c10 */ /* 0x000fca000ff1e0ff */
[----:B------:R-:W-:-:S04]  /*eee0*/  IMAD.X R13, RZ, RZ, R17, P0 ;  /* 0x000000ffff0d7224 */ /* 0x000fc800000e0611 */
[----:B------:R-:W-:-:S04]  /*eef0*/  IMAD.WIDE.U32 R6, R13, UR8, RZ ;  /* 0x000000080d067c25 */ /* 0x000fc8000f8e00ff */
[----:B------:R-:W-:-:S04]  /*ef00*/  IMAD.WIDE.U32 R6, P0, R9, UR9, R6 ;  /* 0x0000000909067c25 */ /* 0x000fc8000f800006 */
[----:B------:R-:W-:-:S04]  /*ef10*/  IMAD.WIDE.U32 R8, R9, UR8, RZ ;  /* 0x0000000809087c25 */ /* 0x000fc8000f8e00ff */
[----:B------:R-:W-:Y:S01]  /*ef20*/  IMAD.X R5, RZ, RZ, RZ, P0 ;  /* 0x000000ffff057224 */ /* 0x000fe200000e06ff */
[----:B------:R-:W-:Y:S01]  /*ef30*/  IADD3 RZ, P0, R9, R6, RZ ;  /* 0x0000000609ff7210 */ /* 0x000fe20007f1e0ff */
[----:B------:R-:W-:-:S04]  /*ef40*/  IMAD.MOV.U32 R4, RZ, RZ, R7 ;  /* 0x000000ffff047224 */ /* 0x000fc800078e0007 */
[----:B------:R-:W-:-:S08]  /*ef50*/  IMAD.WIDE.U32.X R4, R13, UR9, R4, P0 ;  /* 0x000000090d047c25 */ /* 0x000fd000080e0404 */
.L_x_188:
[--C-:B------:R-:W-:Y:S01]  /*ef60*/  SHF.R.U64 R8, R4, UR11, R5.reuse ;  /* 0x0000000b04087c19 */ /* 0x100fe20008001205 */
[----:B------:R-:W-:Y:S01]  /*ef70*/  ULDC.64 UR8, c[0x0][0x620] ;  /* 0x0001880000087ab9 */ /* 0x000fe20000000a00 */
[----:B------:R-:W-:Y:S01]  /*ef80*/  SHF.R.U32.HI R4, RZ, UR11, R5 ;  /* 0x0000000bff047c19 */ /* 0x000fe20008011605 */
[----:B------:R-:W2:Y:S01]  /*ef90*/  LDC R19, c[0x0][0x144] ;  /* 0x00005100ff137b82 */ /* 0x000ea20000000800 */
[----:B------:R-:W-:Y:S01]  /*efa0*/  IADD3 R7, P0, RZ, -R8, RZ ;  /* 0x80000008ff077210 */ /* 0x000fe20007f1e0ff */
[----:B------:R-:W-:Y:S01]  /*efb0*/  ULDC.64 UR16, c[0x0][0x640] ;  /* 0x0001900000107ab9 */ /* 0x000fe20000000a00 */
[----:B------:R-:W-:Y:S01]  /*efc0*/  ULDC UR10, c[0x0][0x608] ;  /* 0x00018200000a7ab9 */ /* 0x000fe20000000800 */
[----:B------:R-:W-:Y:S02]  /*efd0*/  UISETP.NE.AND UP0, UPT, UR39, URZ, UPT ;  /* 0x0000003f2700728c */ /* 0x000fe4000bf05270 */
[----:B------:R-:W-:Y:S01]  /*efe0*/  IMAD.X R4, RZ, RZ, ~R4, P0 ;  /* 0x000000ffff047224 */ /* 0x000fe200000e0e04 */
[----:B------:R-:W-:Y:S01]  /*eff0*/  ISETP.NE.U32.AND P0, PT, RZ, UR16, PT ;  /* 0x00000010ff007c0c */ /* 0x000fe2000bf05070 */
[----:B------:R-:W3:Y:S02]  /*f000*/  LDC R14, c[0x0][0x148] ;  /* 0x00005200ff0e7b82 */ /* 0x000ee40000000800 */
[----:B------:R-:W-:Y:S01]  /*f010*/  IMAD R6, R4, UR8, RZ ;  /* 0x0000000804067c24 */ /* 0x000fe2000f8e02ff */
[----:B------:R-:W-:Y:S01]  /*f020*/  ISETP.NE.AND.EX P0, PT, RZ, UR17, PT, P0 ;  /* 0x00000011ff007c0c */ /* 0x000fe2000bf05300 */
[----:B------:R-:W-:Y:S01]  /*f030*/  IMAD.WIDE.U32 R4, R7, UR8, R16 ;  /* 0x0000000807047c25 */ /* 0x000fe2000f8e0010 */
[----:B------:R-:W-:Y:S01]  /*f040*/  ULDC UR8, c[0x0][0x150] ;  /* 0x0000540000087ab9 */ /* 0x000fe20000000800 */
[----:B------:R-:W-:-:S02]  /*f050*/  PLOP3.LUT P2, PT, PT, PT, UP0, 0x80, 0x0 ;  /* 0x000000000000781c */ /* 0x000fc40003f4f008 */
[----:B------:R-:W-:Y:S01]  /*f060*/  IMAD R7, R7, UR9, R6 ;  /* 0x0000000907077c24 */ /* 0x000fe2000f8e0206 */
[----:B0-----:R-:W-:Y:S01]  /*f070*/  I2FP.F32.U32 R6, R12 ;  /* 0x0000000c00067245 */ /* 0x001fe20000201000 */
[----:B------:R-:W-:Y:S02]  /*f080*/  ULDC UR9, c[0x0][0x154] ;  /* 0x0000550000097ab9 */ /* 0x000fe40000000800 */
[----:B------:R-:W-:Y:S02]  /*f090*/  IMAD.IADD R5, R5, 0x1, R7 ;  /* 0x0000000105057824 */ /* 0x000fe400078e0207 */
[----:B------:R-:W-:Y:S01]  /*f0a0*/  FMUL R6, R6, UR8 ;  /* 0x0000000806067c20 */ /* 0x000fe20008400000 */
[----:B------:R-:W-:Y:S02]  /*f0b0*/  ULDC UR8, c[0x0][0x618] ;  /* 0x0001860000087ab9 */ /* 0x000fe40000000800 */
[--C-:B------:R-:W-:Y:S02]  /*f0c0*/  SHF.R.U64 R9, R4, UR8, R5.reuse ;  /* 0x0000000804097c19 */ /* 0x100fe40008001205 */
[----:B-1----:R-:W-:Y:S01]  /*f0d0*/  I2FP.F32.U32 R4, R11 ;  /* 0x0000000b00047245 */ /* 0x002fe20000201000 */
[----:B------:R-:W0:Y:S04]  /*f0e0*/  F2I.U32.TRUNC.NTZ R6, R6 ;  /* 0x0000000600067305 */ /* 0x000e28000020f000 */
[----:B------:R-:W-:Y:S01]  /*f0f0*/  FMUL R7, R4, UR9 ;  /* 0x0000000904077c20 */ /* 0x000fe20008400000 */
[----:B------:R-:W-:Y:S01]  /*f100*/  SHF.R.U32.HI R4, RZ, UR8, R5 ;  /* 0x00000008ff047c19 */ /* 0x000fe20008011605 */
[----:B------:R-:W-:-:S02]  /*f110*/  ULDC UR8, c[0x0][0x658] ;  /* 0x0001960000087ab9 */ /* 0x000fc40000000800 */
[----:B------:R1:W4:Y:S01]  /*f120*/  F2I.U32.TRUNC.NTZ R20, R7 ;  /* 0x0000000700147305 */ /* 0x000322000020f000 */
[--C-:B------:R-:W-:Y:S02]  /*f130*/  SHF.R.U64 R18, R9, UR10, R4.reuse ;  /* 0x0000000a09127c19 */ /* 0x100fe40008001204 */
[----:B------:R-:W-:-:S04]  /*f140*/  SHF.R.U32.HI R5, RZ, UR10, R4 ;  /* 0x0000000aff057c19 */ /* 0x000fc80008011604 */
[--C-:B------:R-:W-:Y:S01]  /*f150*/  SHF.R.U64 R13, R18, UR8, R5.reuse ;  /* 0x00000008120d7c19 */ /* 0x100fe20008001205 */
[----:B0-----:R-:W-:Y:S01]  /*f160*/  IMAD.MOV R6, RZ, RZ, -R6 ;  /* 0x000000ffff067224 */ /* 0x001fe200078e0a06 */
[----:B------:R-:W-:-:S03]  /*f170*/  SHF.R.U32.HI R15, RZ, UR8, R5 ;  /* 0x00000008ff0f7c19 */ /* 0x000fc60008011605 */
[----:B--2---:R-:W-:Y:S02]  /*f180*/  IMAD R19, R19, R6, R12 ;  /* 0x0000000613137224 */ /* 0x004fe400078e020c */
[----:B------:R-:W-:Y:S02]  /*f190*/  IMAD.MOV.U32 R4, RZ, RZ, R13 ;  /* 0x000000ffff047224 */ /* 0x000fe400078e000d */
[----:B------:R-:W-:Y:S01]  /*f1a0*/  IMAD.MOV.U32 R5, RZ, RZ, R15 ;  /* 0x000000ffff057224 */ /* 0x000fe200078e000f */
[----:B-1--4-:R-:W-:Y:S06]  /*f1b0*/  @!P0 BRA `(.L_x_189) ;  /* 0x0000000000288947 */ /* 0x012fec0003800000 */
[----:B------:R-:W-:Y:S02]  /*f1c0*/  ULDC UR8, c[0x0][0x64c] ;  /* 0x0001930000087ab9 */ /* 0x000fe40000000800 */
[----:B------:R-:W-:-:S05]  /*f1d0*/  IADD3 R5, P0, R13, UR8, RZ ;  /* 0x000000080d057c10 */ /* 0x000fca000ff1e0ff */
[----:B------:R-:W-:-:S04]  /*f1e0*/  IMAD.X R15, RZ, RZ, R15, P0 ;  /* 0x000000ffff0f7224 */ /* 0x000fc800000e060f */
[----:B------:R-:W-:-:S04]  /*f1f0*/  IMAD.WIDE.U32 R6, R15, UR16, RZ ;  /* 0x000000100f067c25 */ /* 0x000fc8000f8e00ff */
[----:B------:R-:W-:-:S04]  /*f200*/  IMAD.WIDE.U32 R6, P0, R5, UR17, R6 ;  /* 0x0000001105067c25 */ /* 0x000fc8000f800006 */
[----:B------:R-:W-:-:S04]  /*f210*/  IMAD.WIDE.U32 R4, R5, UR16, RZ ;  /* 0x0000001005047c25 */ /* 0x000fc8000f8e00ff */
[----:B------:R-:W-:Y:S01]  /*f220*/  IMAD.MOV.U32 R4, RZ, RZ, R7 ;  /* 0x000000ffff047224 */ /* 0x000fe200078e0007 */
[----:B------:R-:W-:Y:S01]  /*f230*/  IADD3 RZ, P1, R5, R6, RZ ;  /* 0x0000000605ff7210 */ /* 0x000fe20007f3e0ff */
[----:B------:R-:W-:-:S04]  /*f240*/  IMAD.X R5, RZ, RZ, RZ, P0 ;  /* 0x000000ffff057224 */ /* 0x000fc800000e06ff */
[----:B------:R-:W-:-:S08]  /*f250*/  IMAD.WIDE.U32.X R4, R15, UR17, R4, P1 ;  /* 0x000000110f047c25 */ /* 0x000fd000088e0404 */
.L_x_189:
[----:B------:R-:W-:Y:S01]  /*f260*/  ULDC UR8, c[0x0][0x648] ;  /* 0x0001920000087ab9 */ /* 0x000fe20000000800 */
[----:B------:R-:W-:Y:S01]  /*f270*/  IMAD.MOV R20, RZ, RZ, -R20 ;  /* 0x000000ffff147224 */ /* 0x000fe200078e0a14 */
[----:B------:R-:W-:Y:S01]  /*f280*/  SHF.R.U64 R5, R4, UR8, R5 ;  /* 0x0000000804057c19 */ /* 0x000fe20008001205 */
[----:B------:R-:W-:Y:S01]  /*f290*/  ULDC UR8, c[0x0][0x638] ;  /* 0x00018e0000087ab9 */ /* 0x000fe20000000800 */
[----:B------:R-:W-:Y:S01]  /*f2a0*/  LOP3.LUT R4, R18, UR7, RZ, 0xc0, !PT ;  /* 0x0000000712047c12 */ /* 0x000fe2000f8ec0ff */
[----:B------:R-:W-:Y:S01]  /*f2b0*/  UISETP.NE.AND UP0, UPT, UR39, URZ, UPT ;  /* 0x0000003f2700728c */ /* 0x000fe2000bf05270 */
[----:B------:R-:W-:Y:S01]  /*f2c0*/  LOP3.LUT R12, R9, UR4, RZ, 0xc0, !PT ;  /* 0x00000004090c7c12 */ /* 0x000fe2000f8ec0ff */
[----:B------:R-:W-:Y:S01]  /*f2d0*/  IMAD.MOV R6, RZ, RZ, -R5 ;  /* 0x000000ffff067224 */ /* 0x000fe200078e0a05 */
[----:B------:R-:W-:Y:S01]  /*f2e0*/  ULDC UR9, c[0x0][0x610] ;  /* 0x0001840000097ab9 */ /* 0x000fe20000000800 */
[----:B---3--:R-:W-:Y:S02]  /*f2f0*/  @P2 IMAD R19, R14, R20, R11 ;  /* 0x000000140e132224 */ /* 0x008fe400078e020b */
[----:B------:R-:W-:Y:S01]  /*f300*/  IMAD R4, R5, UR5, R4 ;  /* 0x0000000505047c24 */ /* 0x000fe2000f8e0204 */
[----:B------:R-:W-:Y:S01]  /*f310*/  PLOP3.LUT P0, PT, PT, PT, UP0, 0x40, 0x0 ;  /* 0x000000000000781c */ /* 0x000fe20003f0e808 */
[----:B------:R-:W-:Y:S01]  /*f320*/  IMAD R13, R6, UR8, R13 ;  /* 0x00000008060d7c24 */ /* 0x000fe2000f8e020d */
[----:B------:R-:W-:Y:S01]  /*f330*/  ULDC UR8, c[0x0][0x600] ;  /* 0x0001800000087ab9 */ /* 0x000fe20000000800 */
[----:B------:R-:W-:Y:S01]  /*f340*/  IMAD R4, R4, UR9, R19 ;  /* 0x0000000904047c24 */ /* 0x000fe2000f8e0213 */
[----:B------:R-:W-:Y:S01]  /*f350*/  PLOP3.LUT P1, PT, PT, PT, UP0, 0x40, 0x0 ;  /* 0x000000000000781c */ /* 0x000fe20003f2e808 */
[----:B------:R-:W-:-:S02]  /*f360*/  IMAD R13, R13, UR8, R12 ;  /* 0x000000080d0d7c24 */ /* 0x000fc4000f8e020c */
[----:B------:R-:W-:-:S03]  /*f370*/  IMAD.MOV.U32 R6, RZ, RZ, 0x1 ;  /* 0x00000001ff067424 */ /* 0x000fc600078e00ff */
[----:B------:R-:W-:Y:S02]  /*f380*/  SEL R5, R13, R4, P0 ;  /* 0x000000040d057207 */ /* 0x000fe40000000000 */
[----:B------:R-:W-:-:S07]  /*f390*/  SEL R4, R4, R13, P1 ;  /* 0x0000000d04047207 */ /* 0x000fce0000800000 */
.L_x_187:
[----:B------:R-:W-:Y:S05]  /*f3a0*/  BSYNC B1 ;  /* 0x0000000000017941 */ /* 0x000fea0003800000 */
.L_x_186:
[----:B------:R-:W-:-:S13]  /*f3b0*/  LOP3.LUT P0, RZ, R6, 0xff, RZ, 0xc0, !PT ;  /* 0x000000ff06ff7812 */ /* 0x000fda000780c0ff */
[----:B------:R-:W-:Y:S05]  /*f3c0*/  @P0 BRA `(.L_x_190) ;  /* 0xfffffff400280947 */ /* 0x000fea000383ffff */
[----:B------:R-:W-:Y:S05]  /*f3d0*/  BSYNC B0 ;  /* 0x0000000000007941 */ /* 0x000fea0003800000 */
.L_x_179:
[----:B------:R-:W-:-:S03]  /*f3e0*/  UMOV UR8, 0xffffffff ;  /* 0xffffffff00087882 */ /* 0x000fc60000000000 */
[----:B------:R-:W-:Y:S05]  /*f3f0*/  BRA.DIV UR8, `(.L_x_191) ;  /* 0x0000000a08847947 */ /* 0x000fea000b800000 */
[----:B------:R-:W-:-:S13]  /*f400*/  ELECT P6, URZ, PT ;  /* 0x00000000003f782f */ /* 0x000fda00038c0000 */
.L_x_215:
[----:B------:R-:W-:Y:S04]  /*f410*/  BSSY B0, `(.L_x_192) ;  /* 0x0000086000007945 */ /* 0x000fe80003800000 */
[----:B------:R-:W-:Y:S05]  /*f420*/  @!P6 BRA `(.L_x_193) ;  /* 0x000000080010e947 */ /* 0x000fea0003800000 */
[----:B------:R-:W-:-:S04]  /*f430*/  ULOP3.LUT UR8, UR38, 0x2, URZ, 0xfc, !UPT ;  /* 0x0000000226087892 */ /* 0x000fc8000f8efc3f */
[----:B------:R-:W-:-:S06]  /*f440*/  UISETP.NE.AND UP0, UPT, UR8, 0x3, UPT ;  /* 0x000000030800788c */ /* 0x000fcc000bf05270 */
[----:B------:R-:W-:-:S13]  /*f450*/  PLOP3.LUT P0, PT, PT, PT, UP0, 0x80, 0x0 ;  /* 0x000000000000781c */ /* 0x000fda0003f0f008 */
[----:B------:R-:W-:Y:S05]  /*f460*/  @!P0 BRA `(.L_x_194) ;  /* 0x0000000000048947 */ /* 0x000fea0003800000 */
[----:B------:R-:W-:Y:S01]  /*f470*/  BPT.TRAP 0x1 ;  /* 0x000000040000795c */ /* 0x000fe20000300000 */
.L_x_194:
[----:B------:R-:W0:Y:S01]  /*f480*/  S2R R5, SR_CgaCtaId ;  /* 0x0000000000057919 */ /* 0x000e220000008800 */
[----:B------:R-:W-:Y:S02]  /*f490*/  MOV R2, 0x400 ;  /* 0x0000040000027802 */ /* 0x000fe40000000f00 */
[----:B------:R-:W-:Y:S02]  /*f4a0*/  SHF.L.U32 R4, R0, 0x1f, RZ ;  /* 0x0000001f00047819 */ /* 0x000fe400000006ff */
[----:B0-----:R-:W-:-:S05]  /*f4b0*/  LEA R2, R5, R2, 0x18 ;  /* 0x0000000205027211 */ /* 0x001fca00078ec0ff */
[----:B------:R-:W-:-:S04]  /*f4c0*/  VIADD R2, R2, 0x70 ;  /* 0x0000007002027836 */ /* 0x000fc80000000000 */
[C---:B------:R-:W-:Y:S02]  /*f4d0*/  IMAD R7, R3.reuse, 0x8, R2 ;  /* 0x0000000803077824 */ /* 0x040fe400078e0202 */
[----:B------:R-:W-:Y:S02]  /*f4e0*/  VIADD R3, R3, 0x1 ;  /* 0x0000000103037836 */ /* 0x000fe40000000000 */
[----:B------:R-:W0:Y:S03]  /*f4f0*/  SYNCS.PHASECHK.TRANS64.TRYWAIT P0, [R7+URZ], R4 ;  /* 0x00000004070075a7 */ /* 0x000e26000800017f */
[----:B------:R-:W-:-:S04]  /*f500*/  ISETP.NE.AND P1, PT, R3, 0xe, PT ;  /* 0x0000000e0300780c */ /* 0x000fc80003f25270 */
[----:B------:R-:W-:Y:S02]  /*f510*/  SEL R5, RZ, 0x1, P1 ;  /* 0x00000001ff057807 */ /* 0x000fe40000800000 */
[----:B------:R-:W-:Y:S02]  /*f520*/  SEL R3, R3, RZ, P1 ;  /* 0x000000ff03037207 */ /* 0x000fe40000800000 */
[----:B------:R-:W-:-:S03]  /*f530*/  LOP3.LUT R6, R0, R5, RZ, 0x3c, !PT ;  /* 0x0000000500067212 */ /* 0x000fc600078e3cff */
[----:B------:R-:W-:Y:S01]  /*f540*/  IMAD R8, R3, 0x8, R2 ;  /* 0x0000000803087824 */ /* 0x000fe200078e0202 */
[----:B------:R-:W-:Y:S01]  /*f550*/  SHF.L.U32 R5, R6, 0x1f, RZ ;  /* 0x0000001f06057819 */ /* 0x000fe200000006ff */
[----:B0-----:R-:W-:Y:S06]  /*f560*/  @!P0 BRA `(.L_x_195) ;  /* 0x0000000800488947 */ /* 0x001fec0003800000 */
.L_x_216:
[----:B------:R-:W1:Y:S01]  /*f570*/  SYNCS.PHASECHK.TRANS64.TRYWAIT P0, [R8+URZ], R5 ;  /* 0x00000005080075a7 */ /* 0x000e62000800017f */
[----:B------:R-:W-:-:S05]  /*f580*/  VIADD R0, R3, 0x1 ;  /* 0x0000000103007836 */ /* 0x000fca0000000000 */
[----:B------:R-:W-:-:S04]  /*f590*/  ISETP.NE.AND P1, PT, R0, 0xe, PT ;  /* 0x0000000e0000780c */ /* 0x000fc80003f25270 */
[----:B------:R-:W-:Y:S02]  /*f5a0*/  SEL R3, RZ, 0x1, P1 ;  /* 0x00000001ff037807 */ /* 0x000fe40000800000 */
[----:B0-----:R-:W-:Y:S02]  /*f5b0*/  SEL R7, R0, RZ, P1 ;  /* 0x000000ff00077207 */ /* 0x001fe40000800000 */
[----:B------:R-:W-:-:S03]  /*f5c0*/  LOP3.LUT R6, R6, R3, RZ, 0x3c, !PT ;  /* 0x0000000306067212 */ /* 0x000fc600078e3cff */
[----:B------:R-:W-:Y:S01]  /*f5d0*/  IMAD R9, R7, 0x8, R2 ;  /* 0x0000000807097824 */ /* 0x000fe200078e0202 */
[----:B------:R-:W-:Y:S01]  /*f5e0*/  SHF.L.U32 R4, R6, 0x1f, RZ ;  /* 0x0000001f06047819 */ /* 0x000fe200000006ff */
[----:B-1----:R-:W-:Y:S06]  /*f5f0*/  @!P0 BRA `(.L_x_196) ;  /* 0x0000000800388947 */ /* 0x002fec0003800000 */
.L_x_217:
[----:B------:R-:W1:Y:S01]  /*f600*/  SYNCS.PHASECHK.TRANS64.TRYWAIT P0, [R9+URZ], R4 ;  /* 0x00000004090075a7 */ /* 0x000e62000800017f */
[----:B------:R-:W-:-:S05]  /*f610*/  VIADD R0, R7, 0x1 ;  /* 0x0000000107007836 */ /* 0x000fca0000000000 */
[----:B------:R-:W-:-:S04]  /*f620*/  ISETP.NE.AND P1, PT, R0, 0xe, PT ;  /* 0x0000000e0000780c */ /* 0x000fc80003f25270 */
[----:B------:R-:W-:Y:S02]  /*f630*/  SEL R3, RZ, 0x1, P1 ;  /* 0x00000001ff037807 */ /* 0x000fe40000800000 */
[----:B------:R-:W-:Y:S02]  /*f640*/  SEL R7, R0, RZ, P1 ;  /* 0x000000ff00077207 */ /* 0x000fe40000800000 */
[----:B------:R-:W-:-:S03]  /*f650*/  LOP3.LUT R6, R6, R3, RZ, 0x3c, !PT ;  /* 0x0000000306067212 */ /* 0x000fc600078e3cff */
[----:B0-----:R-:W-:Y:S01]  /*f660*/  IMAD R8, R7, 0x8, R2 ;  /* 0x0000000807087824 */ /* 0x001fe200078e0202 */
[----:B------:R-:W-:Y:S01]  /*f670*/  SHF.L.U32 R5, R6, 0x1f, RZ ;  /* 0x0000001f06057819 */ /* 0x000fe200000006ff */
[----:B-1----:R-:W-:Y:S06]  /*f680*/  @!P0 BRA `(.L_x_197) ;  /* 0x0000000800288947 */ /* 0x002fec0003800000 */
.L_x_218:
        /* <DEDUP_REMOVED lines=9> */
.L_x_219:
        /* <DEDUP_REMOVED lines=9> */
.L_x_220:
        /* <DEDUP_REMOVED lines=9> */
.L_x_221:
        /* <DEDUP_REMOVED lines=9> */
.L_x_222:
        /* <DEDUP_REMOVED lines=9> */
.L_x_223:
        /* <DEDUP_REMOVED lines=9> */
.L_x_224:
        /* <DEDUP_REMOVED lines=9> */
.L_x_225:
        /* <DEDUP_REMOVED lines=9> */
.L_x_226:
[----:B------:R-:W1:Y:S01]  /*fb10*/  SYNCS.PHASECHK.TRANS64.TRYWAIT P0, [R8+URZ], R5 ;  /* 0x00000005080075a7 */ /* 0x000e62000800017f */
[----:B------:R-:W-:-:S05]  /*fb20*/  VIADD R0, R7, 0x1 ;  /* 0x0000000107007836 */ /* 0x000fca0000000000 */
[----:B------:R-:W-:-:S04]  /*fb30*/  ISETP.NE.AND P1, PT, R0, 0xe, PT ;  /* 0x0000000e0000780c */ /* 0x000fc80003f25270 */
[----:B------:R-:W-:Y:S02]  /*fb40*/  SEL R3, RZ, 0x1, P1 ;  /* 0x00000001ff037807 */ /* 0x000fe40000800000 */
[----:B------:R-:W-:Y:S02]  /*fb50*/  SEL R7, R0, RZ, P1 ;  /* 0x000000ff00077207 */ /* 0x000fe40000800000 */
[----:B0-----:R-:W-:-:S03]  /*fb60*/  LOP3.LUT R9, R6, R3, RZ, 0x3c, !PT ;  /* 0x0000000306097212 */ /* 0x001fc600078e3cff */
[----:B------:R-:W-:Y:S01]  /*fb70*/  IMAD R11, R7, 0x8, R2 ;  /* 0x00000008070b7824 */ /* 0x000fe200078e0202 */
[----:B------:R-:W-:Y:S01]  /*fb80*/  SHF.L.U32 R6, R9, 0x1f, RZ ;  /* 0x0000001f09067819 */ /* 0x000fe200000006ff */
[----:B-1----:R-:W-:Y:S06]  /*fb90*/  @!P0 BRA `(.L_x_206) ;  /* 0x0000000400988947 */ /* 0x002fec0003800000 */
.L_x_227:
[----:B------:R-:W1:Y:S01]  /*fba0*/  SYNCS.PHASECHK.TRANS64.TRYWAIT P0, [R11+URZ], R6 ;  /* 0x000000060b0075a7 */ /* 0x000e62000800017f */
[----:B------:R-:W-:-:S05]  /*fbb0*/  VIADD R0, R7, 0x1 ;  /* 0x0000000107007836 */ /* 0x000fca0000000000 */
[----:B------:R-:W-:-:S04]  /*fbc0*/  ISETP.NE.AND P1, PT, R0, 0xe, PT ;  /* 0x0000000e0000780c */ /* 0x000fc80003f25270 */
[----:B------:R-:W-:Y:S02]  /*fbd0*/  SEL R4, RZ, 0x1, P1 ;  /* 0x00000001ff047807 */ /* 0x000fe40000800000 */
[----:B------:R-:W-:Y:S02]  /*fbe0*/  SEL R3, R0, RZ, P1 ;  /* 0x000000ff00037207 */ /* 0x000fe40000800000 */
[----:B------:R-:W-:Y:S01]  /*fbf0*/  LOP3.LUT R0, R9, R4, RZ, 0x3c, !PT ;  /* 0x0000000409007212 */ /* 0x000fe200078e3cff */
[----:B-1----:R-:W-:Y:S06]  /*fc00*/  @!P0 BRA `(.L_x_207) ;  /* 0x0000000400908947 */ /* 0x002fec0003800000 */
.L_x_228:
[----:B------:R-:W-:Y:S01]  /*fc10*/  IMAD R3, R3, 0x8, R2 ;  /* 0x0000000803037824 */ /* 0x000fe200078e0202 */
[----:B------:R-:W-:-:S07]  /*fc20*/  SHF.L.U32 R0, R0, 0x1f, RZ ;  /* 0x0000001f00007819 */ /* 0x000fce00000006ff */
.L_x_208:
[----:B--2---:R2:W3:Y:S02]  /*fc30*/  SYNCS.PHASECHK.TRANS64.TRYWAIT P0, [R3+URZ], R0 ;  /* 0x00000000030075a7 */ /* 0x0044e4000800017f */
[----:B---3--:R-:W-:Y:S05]  /*fc40*/  @!P0 NANOSLEEP.SYNCS 0x989680 ;  /* 0x009896800000895d */ /* 0x008fea0003900000 */
[----:B------:R-:W3:Y:S02]  /*fc50*/  @!P0 SYNCS.PHASECHK.TRANS64 P0, [R3+URZ], R0 ;  /* 0x00000000030085a7 */ /* 0x000ee4000800007f */
[----:B---3--:R-:W-:Y:S05]  /*fc60*/  @!P0 BRA `(.L_x_208) ;  /* 0xfffffffc00f08947 */ /* 0x008fea000383ffff */
.L_x_193:
[----:B------:R-:W-:Y:S05]  /*fc70*/  BSYNC B0 ;  /* 0x0000000000007941 */ /* 0x000fea0003800000 */
.L_x_192:
[----:B------:R-:W-:Y:S05]  /*fc80*/  EXIT ;  /* 0x000000000000794d */ /* 0x000fea0003800000 */
.L_x_22:
[----:B---3--:R3:W4:Y:S02]  /*fc90*/  SYNCS.PHASECHK.TRANS64.TRYWAIT P1, [R3+URZ], R0 ;  /* 0x00000000030075a7 */ /* 0x008724000802017f */
[----:B----4-:R-:W-:Y:S05]  /*fca0*/  @!P1 NANOSLEEP.SYNCS 0x989680 ;  /* 0x009896800000995d */ /* 0x010fea0003900000 */
[----:B------:R-:W4:Y:S02]  /*fcb0*/  @!P1 SYNCS.PHASECHK.TRANS64 P1, [R3+URZ], R0 ;  /* 0x00000000030095a7 */ /* 0x000f24000802007f */
[----:B----4-:R-:W-:Y:S05]  /*fcc0*/  @!P1 BRA `(.L_x_22) ;  /* 0xfffffffc00f09947 */ /* 0x010fea000383ffff */
[----:B------:R-:W-:Y:S05]  /*fcd0*/  BRA `(.L_x_21) ;  /* 0xffffff1800dc7947 */ /* 0x000fea000383ffff */
.L_x_27:
[----:B-1----:R-:W-:-:S04]  /*fce0*/  IMAD.U32 R5, RZ, RZ, UR4 ;  /* 0x00000004ff057e24 */ /* 0x002fc8000f8e00ff */
[----:B------:R1:W2:Y:S03]  /*fcf0*/  SYNCS.PHASECHK.TRANS64.TRYWAIT P1, [R5+URZ], R4 ;  /* 0x00000004050075a7 */ /* 0x0002a6000802017f */
[----:B--2---:R-:W-:Y:S05]  /*fd00*/  @!P1 NANOSLEEP.SYNCS 0x989680 ;  /* 0x009896800000995d */ /* 0x004fea0003900000 */
[----:B------:R-:W2:Y:S02]  /*fd10*/  @!P1 SYNCS.PHASECHK.TRANS64 P1, [R5+URZ], R4 ;  /* 0x00000004050095a7 */ /* 0x000ea4000802007f */
[----:B--2---:R-:W-:Y:S05]  /*fd20*/  @!P1 BRA `(.L_x_27) ;  /* 0xfffffffc00ec9947 */ /* 0x004fea000383ffff */
[----:B------:R-:W-:Y:S05]  /*fd30*/  BRA `(.L_x_26) ;  /* 0xffffff1c008c7947 */ /* 0x000fea000383ffff */
.L_x_180:
[----:B------:R-:W-:Y:S01]  /*fd40*/  BSSY B1, `(.L_x_209) ;  /* 0x0000006000017945 */ /* 0x000fe20003800000 */
[----:B------:R-:W-:-:S07]  /*fd50*/  IMAD.MOV.U32 R15, RZ, RZ, -0x1 ;  /* 0xffffffffff0f7424 */ /* 0x000fce00078e00ff */
[----:B------:R-:W-:Y:S05]  /*fd60*/  WARPSYNC.COLLECTIVE R15, `(.L_x_210) ;  /* 0x000000000f0c7348 */ /* 0x000fea0003c00000 */
[----:B------:R-:W-:Y:S02]  /*fd70*/  ELECT P6, UR62, PT ;  /* 0x00000000003e782f */ /* 0x000fe400038c0000 */
[----:B------:R-:W-:Y:S01]  /*fd80*/  MOV R14, UR62 ;  /* 0x0000003e000e7c02 */ /* 0x000fe20008000f00 */
[----:B------:R-:W-:Y:S10]  /*fd90*/  ENDCOLLECTIVE ;  /* 0x000000000000791b */ /* 0x000ff40003800000 */
.L_x_210:
[----:B------:R-:W-:Y:S05]  /*fda0*/  BSYNC B1 ;  /* 0x0000000000017941 */ /* 0x000fea0003800000 */
.L_x_209:
[----:B------:R-:W-:Y:S05]  /*fdb0*/  BRA `(.L_x_211) ;  /* 0xffffffe800b87947 */ /* 0x000fea000383ffff */
.L_x_183:
[----:B-1----:R1:W2:Y:S02]  /*fdc0*/  SYNCS.PHASECHK.TRANS64.TRYWAIT P0, [R13+URZ+0x70], R6 ;  /* 0x000070060d0075a7 */ /* 0x0022a4000800017f */
[----:B--2---:R-:W-:Y:S05]  /*fdd0*/  @!P0 NANOSLEEP.SYNCS 0x989680 ;  /* 0x009896800000895d */ /* 0x004fea0003900000 */
[----:B------:R-:W2:Y:S02]  /*fde0*/  @!P0 SYNCS.PHASECHK.TRANS64 P0, [R13+URZ+0x70], R6 ;  /* 0x000070060d0085a7 */ /* 0x000ea4000800007f */
[----:B--2---:R-:W-:Y:S05]  /*fdf0*/  @!P0 BRA `(.L_x_183) ;  /* 0xfffffffc00f08947 */ /* 0x004fea000383ffff */
[----:B------:R-:W-:Y:S05]  /*fe00*/  BRA `(.L_x_212) ;  /* 0xffffffe800f07947 */ /* 0x000fea000383ffff */
.L_x_191:
[----:B------:R-:W-:Y:S01]  /*fe10*/  BSSY B0, `(.L_x_213) ;  /* 0x0000006000007945 */ /* 0x000fe20003800000 */
[----:B------:R-:W-:-:S07]  /*fe20*/  IMAD.MOV.U32 R15, RZ, RZ, -0x1 ;  /* 0xffffffffff0f7424 */ /* 0x000fce00078e00ff */
[----:B------:R-:W-:Y:S05]  /*fe30*/  WARPSYNC.COLLECTIVE R15, `(.L_x_214) ;  /* 0x000000000f0c7348 */ /* 0x000fea0003c00000 */
[----:B------:R-:W-:Y:S02]  /*fe40*/  ELECT P6, UR62, PT ;  /* 0x00000000003e782f */ /* 0x000fe400038c0000 */
[----:B------:R-:W-:Y:S01]  /*fe50*/  MOV R14, UR62 ;  /* 0x0000003e000e7c02 */ /* 0x000fe20008000f00 */
[----:B------:R-:W-:Y:S10]  /*fe60*/  ENDCOLLECTIVE ;  /* 0x000000000000791b */ /* 0x000ff40003800000 */
.L_x_214:
[----:B------:R-:W-:Y:S05]  /*fe70*/  BSYNC B0 ;  /* 0x0000000000007941 */ /* 0x000fea0003800000 */
.L_x_213:
[----:B------:R-:W-:Y:S05]  /*fe80*/  BRA `(.L_x_215) ;  /* 0xfffffff400607947 */ /* 0x000fea000383ffff */
.L_x_195:
[----:B0-----:R0:W1:Y:S02]  /*fe90*/  SYNCS.PHASECHK.TRANS64.TRYWAIT P0, [R7+URZ], R4 ;  /* 0x00000004070075a7 */ /* 0x001064000800017f */
[----:B-1----:R-:W-:Y:S05]  /*fea0*/  @!P0 NANOSLEEP.SYNCS 0x989680 ;  /* 0x009896800000895d */ /* 0x002fea0003900000 */
[----:B------:R-:W1:Y:S02]  /*feb0*/  @!P0 SYNCS.PHASECHK.TRANS64 P0, [R7+URZ], R4 ;  /* 0x00000004070085a7 */ /* 0x000e64000800007f */
[----:B-1----:R-:W-:Y:S05]  /*fec0*/  @!P0 BRA `(.L_x_195) ;  /* 0xfffffffc00f08947 */ /* 0x002fea000383ffff */
[----:B------:R-:W-:Y:S05]  /*fed0*/  BRA `(.L_x_216) ;  /* 0xfffffff400a47947 */ /* 0x000fea000383ffff */
.L_x_196:
[----:B0-----:R0:W1:Y:S02]  /*fee0*/  SYNCS.PHASECHK.TRANS64.TRYWAIT P0, [R8+URZ], R5 ;  /* 0x00000005080075a7 */ /* 0x001064000800017f */
[----:B-1----:R-:W-:Y:S05]  /*fef0*/  @!P0 NANOSLEEP.SYNCS 0x989680 ;  /* 0x009896800000895d */ /* 0x002fea0003900000 */
[----:B------:R-:W1:Y:S02]  /*ff00*/  @!P0 SYNCS.PHASECHK.TRANS64 P0, [R8+URZ], R5 ;  /* 0x00000005080085a7 */ /* 0x000e64000800007f */
[----:B-1----:R-:W-:Y:S05]  /*ff10*/  @!P0 BRA `(.L_x_196) ;  /* 0xfffffffc00f08947 */ /* 0x002fea000383ffff */
[----:B------:R-:W-:Y:S05]  /*ff20*/  BRA `(.L_x_217) ;  /* 0xfffffff400b47947 */ /* 0x000fea000383ffff */
.L_x_197:
[----:B0-----:R0:W1:Y:S02]  /*ff30*/  SYNCS.PHASECHK.TRANS64.TRYWAIT P0, [R9+URZ], R4 ;  /* 0x00000004090075a7 */ /* 0x001064000800017f */
[----:B-1----:R-:W-:Y:S05]  /*ff40*/  @!P0 NANOSLEEP.SYNCS 0x989680 ;  /* 0x009896800000895d */ /* 0x002fea0003900000 */
[----:B------:R-:W1:Y:S02]  /*ff50*/  @!P0 SYNCS.PHASECHK.TRANS64 P0, [R9+URZ], R4 ;  /* 0x00000004090085a7 */ /* 0x000e64000800007f */
[----:B-1----:R-:W-:Y:S05]  /*ff60*/  @!P0 BRA `(.L_x_197) ;  /* 0xfffffffc00f08947 */ /* 0x002fea000383ffff */
[----:B------:R-:W-:Y:S05]  /*ff70*/  BRA `(.L_x_218) ;  /* 0xfffffff400c47947 */ /* 0x000fea000383ffff */
.L_x_198:
[----:B0-----:R0:W1:Y:S02]  /*ff80*/  SYNCS.PHASECHK.TRANS64.TRYWAIT P0, [R8+URZ], R5 ;  /* 0x00000005080075a7 */ /* 0x001064000800017f */
[----:B-1----:R-:W-:Y:S05]  /*ff90*/  @!P0 NANOSLEEP.SYNCS 0x989680 ;  /* 0x009896800000895d */ /* 0x002fea0003900000 */
[----:B------:R-:W1:Y:S02]  /*ffa0*/  @!P0 SYNCS.PHASECHK.TRANS64 P0, [R8+URZ], R5 ;  /* 0x00000005080085a7 */ /* 0x000e64000800007f */
[----:B-1----:R-:W-:Y:S05]  /*ffb0*/  @!P0 BRA `(.L_x_198) ;  /* 0xfffffffc00f08947 */ /* 0x002fea000383ffff */
[----:B------:R-:W-:Y:S05]  /*ffc0*/  BRA `(.L_x_219) ;  /* 0xfffffff400d47947 */ /* 0x000fea000383ffff */
.L_x_199:
[----:B0-----:R0:W1:Y:S02]  /*ffd0*/  SYNCS.PHASECHK.TRANS64.TRYWAIT P0, [R9+URZ], R4 ;  /* 0x00000004090075a7 */ /* 0x001064000800017f */
[----:B-1----:R-:W-:Y:S05]  /*ffe0*/  @!P0 NANOSLEEP.SYNCS 0x989680 ;  /* 0x009896800000895d */ /* 0x002fea0003900000 */
[----:B------:R-:W1:Y:S02]  /*fff0*/  @!P0 SYNCS.PHASECHK.TRANS64 P0, [R9+URZ], R4 ;  /* 0x00000004090085a7 */ /* 0x000e64000800007f */
[----:B-1----:R-:W-:Y:S05]  /*10000*/  @!P0 BRA `(.L_x_199) ;  /* 0xfffffffc00f08947 */ /* 0x002fea000383ffff */
[----:B------:R-:W-:Y:S05]  /*10010*/  BRA `(.L_x_220) ;  /* 0xfffffff400e47947 */ /* 0x000fea000383ffff */
.L_x_200:
[----:B0-----:R0:W1:Y:S02]  /*10020*/  SYNCS.PHASECHK.TRANS64.TRYWAIT P0, [R8+URZ], R5 ;  /* 0x00000005080075a7 */ /* 0x001064000800017f */
[----:B-1----:R-:W-:Y:S05]  /*10030*/  @!P0 NANOSLEEP.SYNCS 0x989680 ;  /* 0x009896800000895d */ /* 0x002fea0003900000 */
[----:B------:R-:W1:Y:S02]  /*10040*/  @!P0 SYNCS.PHASECHK.TRANS64 P0, [R8+URZ], R5 ;  /* 0x00000005080085a7 */ /* 0x000e64000800007f */
[----:B-1----:R-:W-:Y:S05]  /*10050*/  @!P0 BRA `(.L_x_200) ;  /* 0xfffffffc00f08947 */ /* 0x002fea000383ffff */
[----:B------:R-:W-:Y:S05]  /*10060*/  BRA `(.L_x_221) ;  /* 0xfffffff400f47947 */ /* 0x000fea000383ffff */
.L_x_201:
[----:B0-----:R0:W1:Y:S02]  /*10070*/  SYNCS.PHASECHK.TRANS64.TRYWAIT P0, [R9+URZ], R4 ;  /* 0x00000004090075a7 */ /* 0x001064000800017f */
[----:B-1----:R-:W-:Y:S05]  /*10080*/  @!P0 NANOSLEEP.SYNCS 0x989680 ;  /* 0x009896800000895d */ /* 0x002fea0003900000 */
[----:B------:R-:W1:Y:S02]  /*10090*/  @!P0 SYNCS.PHASECHK.TRANS64 P0, [R9+URZ], R4 ;  /* 0x00000004090085a7 */ /* 0x000e64000800007f */
[----:B-1----:R-:W-:Y:S05]  /*100a0*/  @!P0 BRA `(.L_x_201) ;  /* 0xfffffffc00f08947 */ /* 0x002fea000383ffff */
[----:B------:R-:W-:Y:S05]  /*100b0*/  BRA `(.L_x_222) ;  /* 0xfffffff800047947 */ /* 0x000fea000383ffff */
.L_x_202:
[----:B0-----:R0:W1:Y:S02]  /*100c0*/  SYNCS.PHASECHK.TRANS64.TRYWAIT P0, [R8+URZ], R5 ;  /* 0x00000005080075a7 */ /* 0x001064000800017f */
[----:B-1----:R-:W-:Y:S05]  /*100d0*/  @!P0 NANOSLEEP.SYNCS 0x989680 ;  /* 0x009896800000895d */ /* 0x002fea0003900000 */
[----:B------:R-:W1:Y:S02]  /*100e0*/  @!P0 SYNCS.PHASECHK.TRANS64 P0, [R8+URZ], R5 ;  /* 0x00000005080085a7 */ /* 0x000e64000800007f */
[----:B-1----:R-:W-:Y:S05]  /*100f0*/  @!P0 BRA `(.L_x_202) ;  /* 0xfffffffc00f08947 */ /* 0x002fea000383ffff */
[----:B------:R-:W-:Y:S05]  /*10100*/  BRA `(.L_x_223) ;  /* 0xfffffff800147947 */ /* 0x000fea000383ffff */
.L_x_203:
[----:B0-----:R0:W1:Y:S02]  /*10110*/  SYNCS.PHASECHK.TRANS64.TRYWAIT P0, [R9+URZ], R4 ;  /* 0x00000004090075a7 */ /* 0x001064000800017f */
[----:B-1----:R-:W-:Y:S05]  /*10120*/  @!P0 NANOSLEEP.SYNCS 0x989680 ;  /* 0x009896800000895d */ /* 0x002fea0003900000 */
[----:B------:R-:W1:Y:S02]  /*10130*/  @!P0 SYNCS.PHASECHK.TRANS64 P0, [R9+URZ], R4 ;  /* 0x00000004090085a7 */ /* 0x000e64000800007f */
[----:B-1----:R-:W-:Y:S05]  /*10140*/  @!P0 BRA `(.L_x_203) ;  /* 0xfffffffc00f08947 */ /* 0x002fea000383ffff */
[----:B------:R-:W-:Y:S05]  /*10150*/  BRA `(.L_x_224) ;  /* 0xfffffff800247947 */ /* 0x000fea000383ffff */
.L_x_204:
[----:B0-----:R0:W1:Y:S02]  /*10160*/  SYNCS.PHASECHK.TRANS64.TRYWAIT P0, [R8+URZ], R5 ;  /* 0x00000005080075a7 */ /* 0x001064000800017f */
[----:B-1----:R-:W-:Y:S05]  /*10170*/  @!P0 NANOSLEEP.SYNCS 0x989680 ;  /* 0x009896800000895d */ /* 0x002fea0003900000 */
[----:B------:R-:W1:Y:S02]  /*10180*/  @!P0 SYNCS.PHASECHK.TRANS64 P0, [R8+URZ], R5 ;  /* 0x00000005080085a7 */ /* 0x000e64000800007f */
[----:B-1----:R-:W-:Y:S05]  /*10190*/  @!P0 BRA `(.L_x_204) ;  /* 0xfffffffc00f08947 */ /* 0x002fea000383ffff */
[----:B------:R-:W-:Y:S05]  /*101a0*/  BRA `(.L_x_225) ;  /* 0xfffffff800347947 */ /* 0x000fea000383ffff */
.L_x_205:
[----:B0-----:R0:W1:Y:S02]  /*101b0*/  SYNCS.PHASECHK.TRANS64.TRYWAIT P0, [R9+URZ], R4 ;  /* 0x00000004090075a7 */ /* 0x001064000800017f */
[----:B-1----:R-:W-:Y:S05]  /*101c0*/  @!P0 NANOSLEEP.SYNCS 0x989680 ;  /* 0x009896800000895d */ /* 0x002fea0003900000 */
[----:B------:R-:W1:Y:S02]  /*101d0*/  @!P0 SYNCS.PHASECHK.TRANS64 P0, [R9+URZ], R4 ;  /* 0x00000004090085a7 */ /* 0x000e64000800007f */
[----:B-1----:R-:W-:Y:S05]  /*101e0*/  @!P0 BRA `(.L_x_205) ;  /* 0xfffffffc00f08947 */ /* 0x002fea000383ffff */
[----:B------:R-:W-:Y:S05]  /*101f0*/  BRA `(.L_x_226) ;  /* 0xfffffff800447947 */ /* 0x000fea000383ffff */
.L_x_206:
[----:B0-----:R0:W1:Y:S02]  /*10200*/  SYNCS.PHASECHK.TRANS64.TRYWAIT P0, [R8+URZ], R5 ;  /* 0x00000005080075a7 */ /* 0x001064000800017f */
[----:B-1----:R-:W-:Y:S05]  /*10210*/  @!P0 NANOSLEEP.SYNCS 0x989680 ;  /* 0x009896800000895d */ /* 0x002fea0003900000 */
[----:B------:R-:W1:Y:S02]  /*10220*/  @!P0 SYNCS.PHASECHK.TRANS64 P0, [R8+URZ], R5 ;  /* 0x00000005080085a7 */ /* 0x000e64000800007f */
[----:B-1----:R-:W-:Y:S05]  /*10230*/  @!P0 BRA `(.L_x_206) ;  /* 0xfffffffc00f08947 */ /* 0x002fea000383ffff */
[----:B------:R-:W-:Y:S05]  /*10240*/  BRA `(.L_x_227) ;  /* 0xfffffff800547947 */ /* 0x000fea000383ffff */
.L_x_207:
[----:B-1----:R1:W2:Y:S02]  /*10250*/  SYNCS.PHASECHK.TRANS64.TRYWAIT P0, [R11+URZ], R6 ;  /* 0x000000060b0075a7 */ /* 0x0022a4000800017f */
[----:B--2---:R-:W-:Y:S05]  /*10260*/  @!P0 NANOSLEEP.SYNCS 0x989680 ;  /* 0x009896800000895d */ /* 0x004fea0003900000 */
[----:B------:R-:W2:Y:S02]  /*10270*/  @!P0 SYNCS.PHASECHK.TRANS64 P0, [R11+URZ], R6 ;  /* 0x000000060b0085a7 */ /* 0x000ea4000800007f */
[----:B--2---:R-:W-:Y:S05]  /*10280*/  @!P0 BRA `(.L_x_207) ;  /* 0xfffffffc00f08947 */ /* 0x004fea000383ffff */
[----:B------:R-:W-:Y:S05]  /*10290*/  BRA `(.L_x_228) ;  /* 0xfffffff8005c7947 */ /* 0x000fea000383ffff */
.L_x_229:
[----:B------:R-:W-:-:S00]  /*102a0*/  BRA `(.L_x_229) ;  /* 0xfffffffc00fc7947 */ /* 0x000fc0000383ffff */
[----:B------:R-:W-:-:S00]  /*102b0*/  NOP ;  /* 0x0000000000007918 */ /* 0x000fc00000000000 */
        /* <DEDUP_REMOVED lines=12> */
.L_x_230:


//--------------------- .nv.global.init           --------------------------
	.section	.nv.global.init,"aw",@progbits
.nv.global.init:
	.type		$str$22,@object
	.size		$str$22,($str$23 - $str$22)
$str$22:
        /*0000*/ 	.byte	0x6b, 0x5f, 0x74, 0x69, 0x6c, 0x65, 0x5f, 0x63, 0x6f, 0x75, 0x6e, 0x74, 0x20, 0x3e, 0x3d, 0x20
        /*0010*/ 	.byte	0x31, 0x00
	.type		$str$23,@object
	.size		$str$23,(__unnamed_1 - $str$23)
$str$23:
        /*0012*/ 	.byte	0x2f, 0x74, 0x6d, 0x70, 0x2f, 0x63, 0x75, 0x74, 0x6c, 0x61, 0x73, 0x73, 0x5f, 0x73, 0x77, 0x65
        /*0022*/ 	.byte	0x65, 0x70, 0x5f, 0x73, 0x72, 0x63, 0x2f, 0x69, 0x6e, 0x63, 0x6c, 0x75, 0x64, 0x65, 0x2f, 0x63
        /*0032*/ 	.byte	0x75, 0x74, 0x6c, 0x61, 0x73, 0x73, 0x2f, 0x67, 0x65, 0x6d, 0x6d, 0x2f, 0x63, 0x6f, 0x6c, 0x6c
        /*0042*/ 	.byte	0x65, 0x63, 0x74, 0x69, 0x76, 0x65, 0x2f, 0x73, 0x6d, 0x39, 0x30, 0x5f, 0x6d, 0x6d, 0x61, 0x5f
        /*0052*/ 	.byte	0x74, 0x6d, 0x61, 0x5f, 0x67, 0x6d, 0x6d, 0x61, 0x5f, 0x73, 0x73, 0x5f, 0x77, 0x61, 0x72, 0x70
        /*0062*/ 	.byte	0x73, 0x70, 0x65, 0x63, 0x69, 0x61, 0x6c, 0x69, 0x7a, 0x65, 0x64, 0x2e, 0x68, 0x70, 0x70, 0x00
	.type		__unnamed_1,@object
	.size		__unnamed_1,(.L_0 - __unnamed_1)
__unnamed_1:
        /*0072*/ 	.byte	0x76, 0x6f, 0x69, 0x64, 0x20, 0x63, 0x75, 0x74, 0x6c, 0x61, 0x73, 0x73, 0x3a, 0x3a, 0x67, 0x65
        /* <DEDUP_REMOVED lines=172> */
        /*0b42*/ 	.byte	0x3a, 0x3a, 0x69, 0x64, 0x65, 0x6e, 0x74, 0x69, 0x74, 0x79, 0x5d, 0x00
.L_0:


//--------------------- .nv.shared._ZN7cutlass13device_kernelINS_4gemm6kernel13GemmUniversalIN4cute5tupleIJiiiiEEENS1_10collective13CollectiveMmaINS1_34MainloopSm90TmaGmmaWarpSpecializedILi14ENS5_IJNS4_1CILi2EEENSA_ILi1EEESC_EEENS1_35KernelTmaWarpSpecializedCooperativeEEENS5_IJNSA_ILi384EEENSA_ILi128EEENSA_ILi32EEEEEEaNS5_IJlSC_lEEEaSK_NS4_8TiledMMAINS4_8MMA_AtomIJNS4_4SM904GMMA27MMA_64x128x32_S32S8S8_SS_TNEEEENS4_6LayoutISD_NS5_IJSC_NSA_ILi0EEESS_EEEEENS5_IJNS4_10UnderscoreESV_SV_EEEEENS4_13SM90_TMA_LOADENS4_14ComposedLayoutINS4_7SwizzleILi1ELi4ELi3EEENS4_18smem_ptr_flag_bitsILi8EEENSR_INS5_IJNSA_ILi8EEESI_EEENS5_IJSI_SC_EEEEEEEvNS4_8identityENS4_23SM90_TMA_LOAD_MULTICASTES18_vS19_EENS_8epilogue10collective6detail29Sm90TmaWarpSpecializedAdapterINS1D_15DefaultEpilogueIaSK_SK_NS1C_6thread17LinearCombinationIaLi1EiiLNS1H_9ScaleType4KindE0ELNS_15FloatRoundStyleE2EaEENS1_15EpilogueDefaultEEEEEvvEEEEvNT_6ParamsE --------------------------
	.section	.nv.shared._ZN7cutlass13device_kernelINS_4gemm6kernel13GemmUniversalIN4cute5tupleIJiiiiEEENS1_10collective13CollectiveMmaINS1_34MainloopSm90TmaGmmaWarpSpecializedILi14ENS5_IJNS4_1CILi2EEENSA_ILi1EEESC_EEENS1_35KernelTmaWarpSpecializedCooperativeEEENS5_IJNSA_ILi384EEENSA_ILi128EEENSA_ILi32EEEEEEaNS5_IJlSC_lEEEaSK_NS4_8TiledMMAINS4_8MMA_AtomIJNS4_4SM904GMMA27MMA_64x128x32_S32S8S8_SS_TNEEEENS4_6LayoutISD_NS5_IJSC_NSA_ILi0EEESS_EEEEENS5_IJNS4_10UnderscoreESV_SV_EEEEENS4_13SM90_TMA_LOADENS4_14ComposedLayoutINS4_7SwizzleILi1ELi4ELi3EEENS4_18smem_ptr_flag_bitsILi8EEENSR_INS5_IJNSA_ILi8EEESI_EEENS5_IJSI_SC_EEEEEEEvNS4_8identityENS4_23SM90_TMA_LOAD_MULTICASTES18_vS19_EENS_8epilogue10collective6detail29Sm90TmaWarpSpecializedAdapterINS1D_15DefaultEpilogueIaSK_SK_NS1C_6thread17LinearCombinationIaLi1EiiLNS1H_9ScaleType4KindE0ELNS_15FloatRoundStyleE2EaEENS1_15EpilogueDefaultEEEEEvvEEEEvNT_6ParamsE,"aw",@nobits
	.sectionflags	@""
	.align	16
	.zero		1024


//--------------------- .nv.shared.reserved.0     --------------------------
	.section	.nv.shared.reserved.0,"aw",@nobits
	.weak		__nv_reservedSMEM_offset_0_alias
	.size		__nv_reservedSMEM_offset_0_alias, 0, 0
	.other		__nv_reservedSMEM_offset_0_alias,@"STO_CUDA_RESERVED_SHARED STV_DEFAULT"
__nv_reservedSMEM_offset_0_alias:
	.zero		0


//--------------------- .nv.global                --------------------------
	.section	.nv.global,"aw",@nobits
.nv.global:
	.type		_ZN40_INTERNAL_6ffc5c0e_4_k_cu_f88b5b8d_184614cute1_E,@object
	.size		_ZN40_INTERNAL_6ffc5c0e_4_k_cu_f88b5b8d_184614cute1_E,(_ZN40_INTERNAL_6ffc5c0e_4_k_cu_f88b5b8d_184614cuda3std3__45__cpo6cbeginE - _ZN40_INTERNAL_6ffc5c0e_4_k_cu_f88b5b8d_184614cute1_E)
_ZN40_INTERNAL_6ffc5c0e_4_k_cu_f88b5b8d_184614cute1_E:
	.zero		1
	.type		_ZN40_INTERNAL_6ffc5c0e_4_k_cu_f88b5b8d_184614cuda3std3__45__cpo6cbeginE,@object
	.size		_ZN40_INTERNAL_6ffc5c0e_4_k_cu_f88b5b8d_184614cuda3std3__45__cpo6cbeginE,(_ZN40_INTERNAL_6ffc5c0e_4_k_cu_f88b5b8d_184614cuda3std3__48in_placeE - _ZN40_INTERNAL_6ffc5c0e_4_k_cu_f88b5b8d_184614cuda3std3__45__cpo6cbeginE)
_ZN40_INTERNAL_6ffc5c0e_4_k_cu_f88b5b8d_184614cuda3std3__45__cpo6cbeginE:
	.zero		1
	.type		_ZN40_INTERNAL_6ffc5c0e_4_k_cu_f88b5b8d_184614cuda3std3__48in_placeE,@object
	.size		_ZN40_INTERNAL_6ffc5c0e_4_k_cu_f88b5b8d_184614cuda3std3__48in_placeE,(_ZN40_INTERNAL_6ffc5c0e_4_k_cu_f88b5b8d_184614cuda3std6ranges3__45__cpo9iter_moveE - _ZN40_INTERNAL_6ffc5c0e_4_k_cu_f88b5b8d_184614cuda3std3__48in_placeE)
_ZN40_INTERNAL_6ffc5c0e_4_k_cu_f88b5b8d_184614cuda3std3__48in_placeE:
	.zero		1
	.type		_ZN40_INTERNAL_6ffc5c0e_4_k_cu_f88b5b8d_184614cuda3std6ranges3__45__cpo9iter_moveE,@object
	.size		_ZN40_INTERNAL_6ffc5c0e_4_k_cu_f88b5b8d_184614cuda3std6ranges3__45__cpo9iter_moveE,(_ZN40_INTERNAL_6ffc5c0e_4_k_cu_f88b5b8d_184614cuda3std3__45__cpo5beginE - _ZN40_INTERNAL_6ffc5c0e_4_k_cu_f88b5b8d_184614cuda3std6ranges3__45__cpo9iter_moveE)
_ZN40_INTERNAL_6ffc5c0e_4_k_cu_f88b5b8d_184614cuda3std6ranges3__45__cpo9iter_moveE:
	.zero		1
	.type		_ZN40_INTERNAL_6ffc5c0e_4_k_cu_f88b5b8d_184614cuda3std3__45__cpo5beginE,@object
	.size		_ZN40_INTERNAL_6ffc5c0e_4_k_cu_f88b5b8d_184614cuda3std3__45__cpo5beginE,(_ZN40_INTERNAL_6ffc5c0e_4_k_cu_f88b5b8d_184614cuda3std3__442_GLOBAL__N__6ffc5c0e_4_k_cu_f88b5b8d_184616ignoreE - _ZN40_INTERNAL_6ffc5c0e_4_k_cu_f88b5b8d_184614cuda3std3__45__cpo5beginE)
_ZN40_INTERNAL_6ffc5c0e_4_k_cu_f88b5b8d_184614cuda3std3__45__cpo5beginE:
	.zero		1
	.type		_ZN40_INTERNAL_6ffc5c0e_4_k_cu_f88b5b8d_184614cuda3std3__442_GLOBAL__N__6ffc5c0e_4_k_cu_f88b5b8d_184616ignoreE,@object
	.size		_ZN40_INTERNAL_6ffc5c0e_4_k_cu_f88b5b8d_184614cuda3std3__442_GLOBAL__N__6ffc5c0e_4_k_cu_f88b5b8d_184616ignoreE,(_ZN40_INTERNAL_6ffc5c0e_4_k_cu_f88b5b8d_184614cute7productE - _ZN40_INTERNAL_6ffc5c0e_4_k_cu_f88b5b8d_184614cuda3std3__442_GLOBAL__N__6ffc5c0e_4_k_cu_f88b5b8d_184616ignoreE)
_ZN40_INTERNAL_6ffc5c0e_4_k_cu_f88b5b8d_184614cuda3std3__442_GLOBAL__N__6ffc5c0e_4_k_cu_f88b5b8d_184616ignoreE:
	.zero		1
	.type		_ZN40_INTERNAL_6ffc5c0e_4_k_cu_f88b5b8d_184614cute7productE,@object
	.size		_ZN40_INTERNAL_6ffc5c0e_4_k_cu_f88b5b8d_184614cute7productE,(_ZN40_INTERNAL_6ffc5c0e_4_k_cu_f88b5b8d_184614cuda3std3__45__cpo3endE - _ZN40_INTERNAL_6ffc5c0e_4_k_cu_f88b5b8d_184614cute7productE)
_ZN40_INTERNAL_6ffc5c0e_4_k_cu_f88b5b8d_184614cute7productE:
	.zero		1
	.type		_ZN40_INTERNAL_6ffc5c0e_4_k_cu_f88b5b8d_184614cuda3std3__45__cpo3endE,@object
	.size		_ZN40_INTERNAL_6ffc5c0e_4_k_cu_f88b5b8d_184614cuda3std3__45__cpo3endE,(_ZN40_INTERNAL_6ffc5c0e_4_k_cu_f88b5b8d_184614cuda3std3__419piecewise_constructE - _ZN40_INTERNAL_6ffc5c0e_4_k_cu_f88b5b8d_184614cuda3std3__45__cpo3endE)
_ZN40_INTERNAL_6ffc5c0e_4_k_cu_f88b5b8d_184614cuda3std3__45__cpo3endE:
	.zero		1
	.type		_ZN40_INTERNAL_6ffc5c0e_4_k_cu_f88b5b8d_184614cuda3std3__419piecewise_constructE,@object
	.size		_ZN40_INTERNAL_6ffc5c0e_4_k_cu_f88b5b8d_184614cuda3std3__419piecewise_constructE,(_ZN40_INTERNAL_6ffc5c0e_4_k_cu_f88b5b8d_184614cuda3std3__45__cpo4cendE - _ZN40_INTERNAL_6ffc5c0e_4_k_cu_f88b5b8d_184614cuda3std3__419piecewise_constructE)
_ZN40_INTERNAL_6ffc5c0e_4_k_cu_f88b5b8d_184614cuda3std3__419piecewise_constructE:
	.zero		1
	.type		_ZN40_INTERNAL_6ffc5c0e_4_k_cu_f88b5b8d_184614cuda3std3__45__cpo4cendE,@object
	.size		_ZN40_INTERNAL_6ffc5c0e_4_k_cu_f88b5b8d_184614cuda3std3__45__cpo4cendE,(_ZN40_INTERNAL_6ffc5c0e_4_k_cu_f88b5b8d_184614cuda3std6ranges3__45__cpo4swapE - _ZN40_INTERNAL_6ffc5c0e_4_k_cu_f88b5b8d_184614cuda3std3__45__cpo4cendE)
_ZN40_INTERNAL_6ffc5c0e_4_k_cu_f88b5b8d_184614cuda3std3__45__cpo4cendE:
	.zero		1
	.type		_ZN40_INTERNAL_6ffc5c0e_4_k_cu_f88b5b8d_184614cuda3std6ranges3__45__cpo4swapE,@object
	.size		_ZN40_INTERNAL_6ffc5c0e_4_k_cu_f88b5b8d_184614cuda3std6ranges3__45__cpo4swapE,(.L_8 - _ZN40_INTERNAL_6ffc5c0e_4_k_cu_f88b5b8d_184614cuda3std6ranges3__45__cpo4swapE)
_ZN40_INTERNAL_6ffc5c0e_4_k_cu_f88b5b8d_184614cuda3std6ranges3__45__cpo4swapE:
	.zero		1
.L_8:


//--------------------- .nv.constant0._ZN7cutlass13device_kernelINS_4gemm6kernel13GemmUniversalIN4cute5tupleIJiiiiEEENS1_10collective13CollectiveMmaINS1_34MainloopSm90TmaGmmaWarpSpecializedILi14ENS5_IJNS4_1CILi2EEENSA_ILi1EEESC_EEENS1_35KernelTmaWarpSpecializedCooperativeEEENS5_IJNSA_ILi384EEENSA_ILi128EEENSA_ILi32EEEEEEaNS5_IJlSC_lEEEaSK_NS4_8TiledMMAINS4_8MMA_AtomIJNS4_4SM904GMMA27MMA_64x128x32_S32S8S8_SS_TNEEEENS4_6LayoutISD_NS5_IJSC_NSA_ILi0EEESS_EEEEENS5_IJNS4_10UnderscoreESV_SV_EEEEENS4_13SM90_TMA_LOADENS4_14ComposedLayoutINS4_7SwizzleILi1ELi4ELi3EEENS4_18smem_ptr_flag_bitsILi8EEENSR_INS5_IJNSA_ILi8EEESI_EEENS5_IJSI_SC_EEEEEEEvNS4_8identityENS4_23SM90_TMA_LOAD_MULTICASTES18_vS19_EENS_8epilogue10collective6detail29Sm90TmaWarpSpecializedAdapterINS1D_15DefaultEpilogueIaSK_SK_NS1C_6thread17LinearCombinationIaLi1EiiLNS1H_9ScaleType4KindE0ELNS_15FloatRoundStyleE2EaEENS1_15EpilogueDefaultEEEEEvvEEEEvNT_6ParamsE --------------------------
	.section	.nv.constant0._ZN7cutlass13device_kernelINS_4gemm6kernel13GemmUniversalIN4cute5tupleIJiiiiEEENS1_10collective13CollectiveMmaINS1_34MainloopSm90TmaGmmaWarpSpecializedILi14ENS5_IJNS4_1CILi2EEENSA_ILi1EEESC_EEENS1_35KernelTmaWarpSpecializedCooperativeEEENS5_IJNSA_ILi384EEENSA_ILi128EEENSA_ILi32EEEEEEaNS5_IJlSC_lEEEaSK_NS4_8TiledMMAINS4_8MMA_AtomIJNS4_4SM904GMMA27MMA_64x128x32_S32S8S8_SS_TNEEEENS4_6LayoutISD_NS5_IJSC_NSA_ILi0EEESS_EEEEENS5_IJNS4_10UnderscoreESV_SV_EEEEENS4_13SM90_TMA_LOADENS4_14ComposedLayoutINS4_7SwizzleILi1ELi4ELi3EEENS4_18smem_ptr_flag_bitsILi8EEENSR_INS5_IJNSA_ILi8EEESI_EEENS5_IJSI_SC_EEEEEEEvNS4_8identityENS4_23SM90_TMA_LOAD_MULTICASTES18_vS19_EENS_8epilogue10collective6detail29Sm90TmaWarpSpecializedAdapterINS1D_15DefaultEpilogueIaSK_SK_NS1C_6thread17LinearCombinationIaLi1EiiLNS1H_9ScaleType4KindE0ELNS_15FloatRoundStyleE2EaEENS1_15EpilogueDefaultEEEEEvvEEEEvNT_6ParamsE,"a",@progbits
	.sectionflags	@""
	.align	4
.nv.constant0._ZN7cutlass13device_kernelINS_4gemm6kernel13GemmUniversalIN4cute5tupleIJiiiiEEENS1_10collective13CollectiveMmaINS1_34MainloopSm90TmaGmmaWarpSpecializedILi14ENS5_IJNS4_1CILi2EEENSA_ILi1EEESC_EEENS1_35KernelTmaWarpSpecializedCooperativeEEENS5_IJNSA_ILi384EEENSA_ILi128EEENSA_ILi32EEEEEEaNS5_IJlSC_lEEEaSK_NS4_8TiledMMAINS4_8MMA_AtomIJNS4_4SM904GMMA27MMA_64x128x32_S32S8S8_SS_TNEEEENS4_6LayoutISD_NS5_IJSC_NSA_ILi0EEESS_EEEEENS5_IJNS4_10UnderscoreESV_SV_EEEEENS4_13SM90_TMA_LOADENS4_14ComposedLayoutINS4_7SwizzleILi1ELi4ELi3EEENS4_18smem_ptr_flag_bitsILi8EEENSR_INS5_IJNSA_ILi8EEESI_EEENS5_IJSI_SC_EEEEEEEvNS4_8identityENS4_23SM90_TMA_LOAD_MULTICASTES18_vS19_EENS_8epilogue10collective6detail29Sm90TmaWarpSpecializedAdapterINS1D_15DefaultEpilogueIaSK_SK_NS1C_6thread17LinearCombinationIaLi1EiiLNS1H_9ScaleType4KindE0ELNS_15FloatRoundStyleE2EaEENS1_15EpilogueDefaultEEEEEvvEEEEvNT_6ParamsE:
	.zero		1664


//--------------------- SYMBOLS --------------------------

	.type		.nv.reservedSmem.offset0,@object
	.size		.nv.reservedSmem.offset0,0x4
	.type		__assertfail,@function
